//
// Generated by NVIDIA NVVM Compiler
//
// Compiler Build ID: CL-36424714
// Cuda compilation tools, release 13.0, V13.0.88
// Based on NVVM 20.0.0
//

.version 9.0
.target sm_100
.address_size 64

	// .globl	_Z18vectorAddOneThreadPKfS0_Pfi

.visible .entry _Z18vectorAddOneThreadPKfS0_Pfi(
	.param .u64 .ptr .align 1 _Z18vectorAddOneThreadPKfS0_Pfi_param_0,
	.param .u64 .ptr .align 1 _Z18vectorAddOneThreadPKfS0_Pfi_param_1,
	.param .u64 .ptr .align 1 _Z18vectorAddOneThreadPKfS0_Pfi_param_2,
	.param .u32 _Z18vectorAddOneThreadPKfS0_Pfi_param_3
)
{
	.reg .pred 	%p<10>;
	.reg .b32 	%r<23>;
	.reg .b32 	%f<88>;
	.reg .b64 	%rd<40>;

	ld.param.u64 	%rd22, [_Z18vectorAddOneThreadPKfS0_Pfi_param_0];
	ld.param.u64 	%rd23, [_Z18vectorAddOneThreadPKfS0_Pfi_param_1];
	ld.param.u64 	%rd24, [_Z18vectorAddOneThreadPKfS0_Pfi_param_2];
	ld.param.u32 	%r16, [_Z18vectorAddOneThreadPKfS0_Pfi_param_3];
	cvta.to.global.u64 	%rd1, %rd24;
	cvta.to.global.u64 	%rd2, %rd23;
	cvta.to.global.u64 	%rd3, %rd22;
	setp.lt.s32 	%p1, %r16, 1;
	@%p1 bra 	$L__BB0_13;
	and.b32  	%r1, %r16, 15;
	setp.lt.u32 	%p2, %r16, 16;
	mov.b32 	%r20, 0;
	@%p2 bra 	$L__BB0_4;
	and.b32  	%r20, %r16, 2147483632;
	neg.s32 	%r18, %r20;
	add.s64 	%rd36, %rd3, 32;
	add.s64 	%rd35, %rd2, 32;
	add.s64 	%rd34, %rd1, 32;
$L__BB0_3:
	.pragma "nounroll";
	ld.global.f32 	%f1, [%rd36+-32];
	ld.global.f32 	%f2, [%rd35+-32];
	add.f32 	%f3, %f1, %f2;
	st.global.f32 	[%rd34+-32], %f3;
	ld.global.f32 	%f4, [%rd36+-28];
	ld.global.f32 	%f5, [%rd35+-28];
	add.f32 	%f6, %f4, %f5;
	st.global.f32 	[%rd34+-28], %f6;
	ld.global.f32 	%f7, [%rd36+-24];
	ld.global.f32 	%f8, [%rd35+-24];
	add.f32 	%f9, %f7, %f8;
	st.global.f32 	[%rd34+-24], %f9;
	ld.global.f32 	%f10, [%rd36+-20];
	ld.global.f32 	%f11, [%rd35+-20];
	add.f32 	%f12, %f10, %f11;
	st.global.f32 	[%rd34+-20], %f12;
	ld.global.f32 	%f13, [%rd36+-16];
	ld.global.f32 	%f14, [%rd35+-16];
	add.f32 	%f15, %f13, %f14;
	st.global.f32 	[%rd34+-16], %f15;
	ld.global.f32 	%f16, [%rd36+-12];
	ld.global.f32 	%f17, [%rd35+-12];
	add.f32 	%f18, %f16, %f17;
	st.global.f32 	[%rd34+-12], %f18;
	ld.global.f32 	%f19, [%rd36+-8];
	ld.global.f32 	%f20, [%rd35+-8];
	add.f32 	%f21, %f19, %f20;
	st.global.f32 	[%rd34+-8], %f21;
	ld.global.f32 	%f22, [%rd36+-4];
	ld.global.f32 	%f23, [%rd35+-4];
	add.f32 	%f24, %f22, %f23;
	st.global.f32 	[%rd34+-4], %f24;
	ld.global.f32 	%f25, [%rd36];
	ld.global.f32 	%f26, [%rd35];
	add.f32 	%f27, %f25, %f26;
	st.global.f32 	[%rd34], %f27;
	ld.global.f32 	%f28, [%rd36+4];
	ld.global.f32 	%f29, [%rd35+4];
	add.f32 	%f30, %f28, %f29;
	st.global.f32 	[%rd34+4], %f30;
	ld.global.f32 	%f31, [%rd36+8];
	ld.global.f32 	%f32, [%rd35+8];
	add.f32 	%f33, %f31, %f32;
	st.global.f32 	[%rd34+8], %f33;
	ld.global.f32 	%f34, [%rd36+12];
	ld.global.f32 	%f35, [%rd35+12];
	add.f32 	%f36, %f34, %f35;
	st.global.f32 	[%rd34+12], %f36;
	ld.global.f32 	%f37, [%rd36+16];
	ld.global.f32 	%f38, [%rd35+16];
	add.f32 	%f39, %f37, %f38;
	st.global.f32 	[%rd34+16], %f39;
	ld.global.f32 	%f40, [%rd36+20];
	ld.global.f32 	%f41, [%rd35+20];
	add.f32 	%f42, %f40, %f41;
	st.global.f32 	[%rd34+20], %f42;
	ld.global.f32 	%f43, [%rd36+24];
	ld.global.f32 	%f44, [%rd35+24];
	add.f32 	%f45, %f43, %f44;
	st.global.f32 	[%rd34+24], %f45;
	ld.global.f32 	%f46, [%rd36+28];
	ld.global.f32 	%f47, [%rd35+28];
	add.f32 	%f48, %f46, %f47;
	st.global.f32 	[%rd34+28], %f48;
	add.s32 	%r18, %r18, 16;
	add.s64 	%rd36, %rd36, 64;
	add.s64 	%rd35, %rd35, 64;
	add.s64 	%rd34, %rd34, 64;
	setp.ne.s32 	%p3, %r18, 0;
	@%p3 bra 	$L__BB0_3;
$L__BB0_4:
	setp.eq.s32 	%p4, %r1, 0;
	@%p4 bra 	$L__BB0_13;
	and.b32  	%r7, %r16, 7;
	setp.lt.u32 	%p5, %r1, 8;
	@%p5 bra 	$L__BB0_7;
	mul.wide.u32 	%rd25, %r20, 4;
	add.s64 	%rd26, %rd3, %rd25;
	ld.global.f32 	%f49, [%rd26];
	add.s64 	%rd27, %rd2, %rd25;
	ld.global.f32 	%f50, [%rd27];
	add.f32 	%f51, %f49, %f50;
	add.s64 	%rd28, %rd1, %rd25;
	st.global.f32 	[%rd28], %f51;
	ld.global.f32 	%f52, [%rd26+4];
	ld.global.f32 	%f53, [%rd27+4];
	add.f32 	%f54, %f52, %f53;
	st.global.f32 	[%rd28+4], %f54;
	ld.global.f32 	%f55, [%rd26+8];
	ld.global.f32 	%f56, [%rd27+8];
	add.f32 	%f57, %f55, %f56;
	st.global.f32 	[%rd28+8], %f57;
	ld.global.f32 	%f58, [%rd26+12];
	ld.global.f32 	%f59, [%rd27+12];
	add.f32 	%f60, %f58, %f59;
	st.global.f32 	[%rd28+12], %f60;
	ld.global.f32 	%f61, [%rd26+16];
	ld.global.f32 	%f62, [%rd27+16];
	add.f32 	%f63, %f61, %f62;
	st.global.f32 	[%rd28+16], %f63;
	ld.global.f32 	%f64, [%rd26+20];
	ld.global.f32 	%f65, [%rd27+20];
	add.f32 	%f66, %f64, %f65;
	st.global.f32 	[%rd28+20], %f66;
	ld.global.f32 	%f67, [%rd26+24];
	ld.global.f32 	%f68, [%rd27+24];
	add.f32 	%f69, %f67, %f68;
	st.global.f32 	[%rd28+24], %f69;
	ld.global.f32 	%f70, [%rd26+28];
	ld.global.f32 	%f71, [%rd27+28];
	add.f32 	%f72, %f70, %f71;
	st.global.f32 	[%rd28+28], %f72;
	add.s32 	%r20, %r20, 8;
$L__BB0_7:
	setp.eq.s32 	%p6, %r7, 0;
	@%p6 bra 	$L__BB0_13;
	and.b32  	%r10, %r16, 3;
	setp.lt.u32 	%p7, %r7, 4;
	@%p7 bra 	$L__BB0_10;
	mul.wide.u32 	%rd29, %r20, 4;
	add.s64 	%rd30, %rd3, %rd29;
	ld.global.f32 	%f73, [%rd30];
	add.s64 	%rd31, %rd2, %rd29;
	ld.global.f32 	%f74, [%rd31];
	add.f32 	%f75, %f73, %f74;
	add.s64 	%rd32, %rd1, %rd29;
	st.global.f32 	[%rd32], %f75;
	ld.global.f32 	%f76, [%rd30+4];
	ld.global.f32 	%f77, [%rd31+4];
	add.f32 	%f78, %f76, %f77;
	st.global.f32 	[%rd32+4], %f78;
	ld.global.f32 	%f79, [%rd30+8];
	ld.global.f32 	%f80, [%rd31+8];
	add.f32 	%f81, %f79, %f80;
	st.global.f32 	[%rd32+8], %f81;
	ld.global.f32 	%f82, [%rd30+12];
	ld.global.f32 	%f83, [%rd31+12];
	add.f32 	%f84, %f82, %f83;
	st.global.f32 	[%rd32+12], %f84;
	add.s32 	%r20, %r20, 4;
$L__BB0_10:
	setp.eq.s32 	%p8, %r10, 0;
	@%p8 bra 	$L__BB0_13;
	mul.wide.u32 	%rd33, %r20, 4;
	add.s64 	%rd39, %rd1, %rd33;
	add.s64 	%rd38, %rd2, %rd33;
	add.s64 	%rd37, %rd3, %rd33;
	neg.s32 	%r22, %r10;
$L__BB0_12:
	.pragma "nounroll";
	ld.global.f32 	%f85, [%rd37];
	ld.global.f32 	%f86, [%rd38];
	add.f32 	%f87, %f85, %f86;
	st.global.f32 	[%rd39], %f87;
	add.s64 	%rd39, %rd39, 4;
	add.s64 	%rd38, %rd38, 4;
	add.s64 	%rd37, %rd37, 4;
	add.s32 	%r22, %r22, 1;
	setp.ne.s32 	%p9, %r22, 0;
	@%p9 bra 	$L__BB0_12;
$L__BB0_13:
	ret;

}
	// .globl	_Z17vectorAddOneBlockPKfS0_Pfi
.visible .entry _Z17vectorAddOneBlockPKfS0_Pfi(
	.param .u64 .ptr .align 1 _Z17vectorAddOneBlockPKfS0_Pfi_param_0,
	.param .u64 .ptr .align 1 _Z17vectorAddOneBlockPKfS0_Pfi_param_1,
	.param .u64 .ptr .align 1 _Z17vectorAddOneBlockPKfS0_Pfi_param_2,
	.param .u32 _Z17vectorAddOneBlockPKfS0_Pfi_param_3
)
{
	.reg .pred 	%p<6>;
	.reg .b32 	%r<27>;
	.reg .b32 	%f<16>;
	.reg .b64 	%rd<25>;

	ld.param.u64 	%rd4, [_Z17vectorAddOneBlockPKfS0_Pfi_param_0];
	ld.param.u64 	%rd5, [_Z17vectorAddOneBlockPKfS0_Pfi_param_1];
	ld.param.u64 	%rd6, [_Z17vectorAddOneBlockPKfS0_Pfi_param_2];
	ld.param.u32 	%r19, [_Z17vectorAddOneBlockPKfS0_Pfi_param_3];
	cvta.to.global.u64 	%rd1, %rd6;
	cvta.to.global.u64 	%rd2, %rd5;
	cvta.to.global.u64 	%rd3, %rd4;
	mov.u32 	%r1, %ntid.x;
	setp.gt.u32 	%p1, %r1, %r19;
	@%p1 bra 	$L__BB1_7;
	div.u32 	%r21, %r19, %r1;
	mov.u32 	%r2, %tid.x;
	max.u32 	%r3, %r21, 1;
	and.b32  	%r4, %r3, 3;
	setp.lt.u32 	%p2, %r21, 4;
	mov.b32 	%r24, 0;
	@%p2 bra 	$L__BB1_4;
	and.b32  	%r24, %r3, -4;
	neg.s32 	%r23, %r24;
	shl.b32 	%r7, %r1, 2;
	cvt.u64.u32 	%rd11, %r7;
	mov.u32 	%r22, %r2;
$L__BB1_3:
	mul.wide.s32 	%rd7, %r22, 4;
	add.s64 	%rd8, %rd3, %rd7;
	ld.global.f32 	%f1, [%rd8];
	add.s64 	%rd9, %rd2, %rd7;
	ld.global.f32 	%f2, [%rd9];
	add.f32 	%f3, %f1, %f2;
	add.s64 	%rd10, %rd1, %rd7;
	st.global.f32 	[%rd10], %f3;
	add.s64 	%rd12, %rd8, %rd11;
	ld.global.f32 	%f4, [%rd12];
	add.s64 	%rd13, %rd9, %rd11;
	ld.global.f32 	%f5, [%rd13];
	add.f32 	%f6, %f4, %f5;
	add.s64 	%rd14, %rd10, %rd11;
	st.global.f32 	[%rd14], %f6;
	add.s64 	%rd15, %rd12, %rd11;
	ld.global.f32 	%f7, [%rd15];
	add.s64 	%rd16, %rd13, %rd11;
	ld.global.f32 	%f8, [%rd16];
	add.f32 	%f9, %f7, %f8;
	add.s64 	%rd17, %rd14, %rd11;
	st.global.f32 	[%rd17], %f9;
	add.s64 	%rd18, %rd15, %rd11;
	ld.global.f32 	%f10, [%rd18];
	add.s64 	%rd19, %rd16, %rd11;
	ld.global.f32 	%f11, [%rd19];
	add.f32 	%f12, %f10, %f11;
	add.s64 	%rd20, %rd17, %rd11;
	st.global.f32 	[%rd20], %f12;
	add.s32 	%r23, %r23, 4;
	add.s32 	%r22, %r22, %r7;
	setp.ne.s32 	%p3, %r23, 0;
	@%p3 bra 	$L__BB1_3;
$L__BB1_4:
	setp.eq.s32 	%p4, %r4, 0;
	@%p4 bra 	$L__BB1_7;
	mad.lo.s32 	%r26, %r1, %r24, %r2;
	neg.s32 	%r25, %r4;
$L__BB1_6:
	.pragma "nounroll";
	mul.wide.s32 	%rd21, %r26, 4;
	add.s64 	%rd22, %rd3, %rd21;
	ld.global.f32 	%f13, [%rd22];
	add.s64 	%rd23, %rd2, %rd21;
	ld.global.f32 	%f14, [%rd23];
	add.f32 	%f15, %f13, %f14;
	add.s64 	%rd24, %rd1, %rd21;
	st.global.f32 	[%rd24], %f15;
	add.s32 	%r26, %r26, %r1;
	add.s32 	%r25, %r25, 1;
	setp.ne.s32 	%p5, %r25, 0;
	@%p5 bra 	$L__BB1_6;
$L__BB1_7:
	ret;

}
	// .globl	_Z9vectorAddPKfS0_Pfi
.visible .entry _Z9vectorAddPKfS0_Pfi(
	.param .u64 .ptr .align 1 _Z9vectorAddPKfS0_Pfi_param_0,
	.param .u64 .ptr .align 1 _Z9vectorAddPKfS0_Pfi_param_1,
	.param .u64 .ptr .align 1 _Z9vectorAddPKfS0_Pfi_param_2,
	.param .u32 _Z9vectorAddPKfS0_Pfi_param_3
)
{
	.reg .pred 	%p<2>;
	.reg .b32 	%r<6>;
	.reg .b32 	%f<4>;
	.reg .b64 	%rd<11>;

	ld.param.u64 	%rd1, [_Z9vectorAddPKfS0_Pfi_param_0];
	ld.param.u64 	%rd2, [_Z9vectorAddPKfS0_Pfi_param_1];
	ld.param.u64 	%rd3, [_Z9vectorAddPKfS0_Pfi_param_2];
	ld.param.u32 	%r2, [_Z9vectorAddPKfS0_Pfi_param_3];
	mov.u32 	%r3, %ctaid.x;
	mov.u32 	%r4, %ntid.x;
	mov.u32 	%r5, %tid.x;
	mad.lo.s32 	%r1, %r3, %r4, %r5;
	setp.ge.s32 	%p1, %r1, %r2;
	@%p1 bra 	$L__BB2_2;
	cvta.to.global.u64 	%rd4, %rd1;
	cvta.to.global.u64 	%rd5, %rd2;
	cvta.to.global.u64 	%rd6, %rd3;
	mul.wide.s32 	%rd7, %r1, 4;
	add.s64 	%rd8, %rd4, %rd7;
	ld.global.f32 	%f1, [%rd8];
	add.s64 	%rd9, %rd5, %rd7;
	ld.global.f32 	%f2, [%rd9];
	add.f32 	%f3, %f1, %f2;
	add.s64 	%rd10, %rd6, %rd7;
	st.global.f32 	[%rd10], %f3;
$L__BB2_2:
	ret;

}


// ===== COMPILED SASS (sm_100) =====

	.target	sm_100

	.elftype	@"ET_EXEC"


//--------------------- .note.nv.tkinfo           --------------------------
	.section	.note.nv.tkinfo,"",@"SHT_NOTE"
	.sectionflags	@"SHF_NOTE_NV_TKINFO"
	.tkinfo
        /*0018*/ 	.word	0x00000002
        /*0030*/ 	.string	""
        /*0030*/ 	.string	"ptxas"
        /*0030*/ 	.string	"Cuda compilation tools, release 13.0, V13.0.88"
        /*0030*/ 	.string	"Build cuda_13.0.r13.0/compiler.36424714_0"
        /*0030*/ 	.string	"-arch sm_100 -m 64 "



//--------------------- .note.nv.cuinfo           --------------------------
	.section	.note.nv.cuinfo,"",@"SHT_NOTE"
	.sectionflags	@"SHF_NOTE_NV_CUINFO"
        /*0018*/ 	.short	0x0002
        /*001a*/ 	.short	0x0064
        /*001c*/ 	.short	0x0082
	.zero		2


//--------------------- .nv.info                  --------------------------
	.section	.nv.info,"",@"SHT_CUDA_INFO"
	.align	4


	//----- nvinfo : EIATTR_REGCOUNT
	.align		4
        /*0000*/ 	.byte	0x04, 0x2f
        /*0002*/ 	.short	(.L_1 - .L_0)
	.align		4
.L_0:
        /*0004*/ 	.word	index@(_Z18vectorAddOneThreadPKfS0_Pfi)
        /*0008*/ 	.word	0x00000014


	//----- nvinfo : EIATTR_FRAME_SIZE
	.align		4
.L_1:
        /*000c*/ 	.byte	0x04, 0x11
        /*000e*/ 	.short	(.L_3 - .L_2)
	.align		4
.L_2:
        /*0010*/ 	.word	index@(_Z18vectorAddOneThreadPKfS0_Pfi)
        /*0014*/ 	.word	0x00000000


	//----- nvinfo : EIATTR_REGCOUNT
	.align		4
.L_3:
        /*0018*/ 	.byte	0x04, 0x2f
        /*001a*/ 	.short	(.L_5 - .L_4)
	.align		4
.L_4:
        /*001c*/ 	.word	index@(_Z17vectorAddOneBlockPKfS0_Pfi)
        /*0020*/ 	.word	0x00000020


	//----- nvinfo : EIATTR_FRAME_SIZE
	.align		4
.L_5:
        /*0024*/ 	.byte	0x04, 0x11
        /*0026*/ 	.short	(.L_7 - .L_6)
	.align		4
.L_6:
        /*0028*/ 	.word	index@(_Z17vectorAddOneBlockPKfS0_Pfi)
        /*002c*/ 	.word	0x00000000


	//----- nvinfo : EIATTR_REGCOUNT
	.align		4
.L_7:
        /*0030*/ 	.byte	0x04, 0x2f
        /*0032*/ 	.short	(.L_9 - .L_8)
	.align		4
.L_8:
        /*0034*/ 	.word	index@(_Z9vectorAddPKfS0_Pfi)
        /*0038*/ 	.word	0x0000000c


	//----- nvinfo : EIATTR_FRAME_SIZE
	.align		4
.L_9:
        /*003c*/ 	.byte	0x04, 0x11
        /*003e*/ 	.short	(.L_11 - .L_10)
	.align		4
.L_10:
        /*0040*/ 	.word	index@(_Z9vectorAddPKfS0_Pfi)
        /*0044*/ 	.word	0x00000000


	//----- nvinfo : EIATTR_MIN_STACK_SIZE
	.align		4
.L_11:
        /*0048*/ 	.byte	0x04, 0x12
        /*004a*/ 	.short	(.L_13 - .L_12)
	.align		4
.L_12:
        /*004c*/ 	.word	index@(_Z9vectorAddPKfS0_Pfi)
        /*0050*/ 	.word	0x00000000


	//----- nvinfo : EIATTR_MIN_STACK_SIZE
	.align		4
.L_13:
        /*0054*/ 	.byte	0x04, 0x12
        /*0056*/ 	.short	(.L_15 - .L_14)
	.align		4
.L_14:
        /*0058*/ 	.word	index@(_Z17vectorAddOneBlockPKfS0_Pfi)
        /*005c*/ 	.word	0x00000000


	//----- nvinfo : EIATTR_MIN_STACK_SIZE
	.align		4
.L_15:
        /*0060*/ 	.byte	0x04, 0x12
        /*0062*/ 	.short	(.L_17 - .L_16)
	.align		4
.L_16:
        /*0064*/ 	.word	index@(_Z18vectorAddOneThreadPKfS0_Pfi)
        /*0068*/ 	.word	0x00000000
.L_17:


//--------------------- .nv.compat                --------------------------
	.section	.nv.compat,"",@"SHT_CUDA_COMPAT_INFO"
	.align	4
        /*0000*/ 	.byte	0x02, 0x09, 0x00, 0x00, 0x02, 0x02, 0x01, 0x00, 0x02, 0x05, 0x05, 0x00, 0x03, 0x07, 0x01, 0x01
        /*0010*/ 	.byte	0x02, 0x03, 0x00, 0x00, 0x02, 0x06, 0x01, 0x00, 0x04, 0x0b, 0x08, 0x00, 0x09, 0x00, 0x00, 0x00
        /*0020*/ 	.byte	0x00, 0x00, 0x00, 0x00


//--------------------- .nv.info._Z9vectorAddPKfS0_Pfi --------------------------
	.section	.nv.info._Z9vectorAddPKfS0_Pfi,"",@"SHT_CUDA_INFO"
	.sectionflags	@""
	.align	4


	//----- nvinfo : EIATTR_CUDA_API_VERSION
	.align		4
        /*0000*/ 	.byte	0x04, 0x37
        /*0002*/ 	.short	(.L_19 - .L_18)
.L_18:
        /*0004*/ 	.word	0x00000082


	//----- nvinfo : EIATTR_KPARAM_INFO
	.align		4
.L_19:
        /*0008*/ 	.byte	0x04, 0x17
        /*000a*/ 	.short	(.L_21 - .L_20)
.L_20:
        /*000c*/ 	.word	0x00000000
        /*0010*/ 	.short	0x0003
        /*0012*/ 	.short	0x0018
        /*0014*/ 	.byte	0x00, 0xf0, 0x11, 0x00


	//----- nvinfo : EIATTR_KPARAM_INFO
	.align		4
.L_21:
        /*0018*/ 	.byte	0x04, 0x17
        /*001a*/ 	.short	(.L_23 - .L_22)
.L_22:
        /*001c*/ 	.word	0x00000000
        /*0020*/ 	.short	0x0002
        /*0022*/ 	.short	0x0010
        /*0024*/ 	.byte	0x00, 0xf5, 0x21, 0x00


	//----- nvinfo : EIATTR_KPARAM_INFO
	.align		4
.L_23:
        /*0028*/ 	.byte	0x04, 0x17
        /*002a*/ 	.short	(.L_25 - .L_24)
.L_24:
        /*002c*/ 	.word	0x00000000
        /*0030*/ 	.short	0x0001
        /*0032*/ 	.short	0x0008
        /*0034*/ 	.byte	0x00, 0xf5, 0x21, 0x00


	//----- nvinfo : EIATTR_KPARAM_INFO
	.align		4
.L_25:
        /*0038*/ 	.byte	0x04, 0x17
        /*003a*/ 	.short	(.L_27 - .L_26)
.L_26:
        /*003c*/ 	.word	0x00000000
        /*0040*/ 	.short	0x0000
        /*0042*/ 	.short	0x0000
        /*0044*/ 	.byte	0x00, 0xf5, 0x21, 0x00


	//----- nvinfo : EIATTR_SPARSE_MMA_MASK
	.align		4
.L_27:
        /*0048*/ 	.byte	0x03, 0x50
        /*004a*/ 	.short	0x0000


	//----- nvinfo : EIATTR_MAXREG_COUNT
	.align		4
        /*004c*/ 	.byte	0x03, 0x1b
        /*004e*/ 	.short	0x00ff


	//----- nvinfo : EIATTR_MERCURY_ISA_VERSION
	.align		4
        /*0050*/ 	.byte	0x03, 0x5f
        /*0052*/ 	.short	0x0101


	//----- nvinfo : EIATTR_VRC_CTA_INIT_COUNT
	.align		4
        /*0054*/ 	.byte	0x02, 0x4a
	.zero		1
	.zero		1


	//----- nvinfo : EIATTR_EXIT_INSTR_OFFSETS
	.align		4
        /*0058*/ 	.byte	0x04, 0x1c
        /*005a*/ 	.short	(.L_29 - .L_28)


	//   ....[0]....
.L_28:
        /*005c*/ 	.word	0x00000070


	//   ....[1]....
        /*0060*/ 	.word	0x00000130


	//----- nvinfo : EIATTR_CBANK_PARAM_SIZE
	.align		4
.L_29:
        /*0064*/ 	.byte	0x03, 0x19
        /*0066*/ 	.short	0x001c


	//----- nvinfo : EIATTR_PARAM_CBANK
	.align		4
        /*0068*/ 	.byte	0x04, 0x0a
        /*006a*/ 	.short	(.L_31 - .L_30)
	.align		4
.L_30:
        /*006c*/ 	.word	index@(.nv.constant0._Z9vectorAddPKfS0_Pfi)
        /*0070*/ 	.short	0x0380
        /*0072*/ 	.short	0x001c


	//----- nvinfo : EIATTR_SW_WAR
	.align		4
.L_31:
        /*0074*/ 	.byte	0x04, 0x36
        /*0076*/ 	.short	(.L_33 - .L_32)
.L_32:
        /*0078*/ 	.word	0x00000008
.L_33:


//--------------------- .nv.info._Z17vectorAddOneBlockPKfS0_Pfi --------------------------
	.section	.nv.info._Z17vectorAddOneBlockPKfS0_Pfi,"",@"SHT_CUDA_INFO"
	.sectionflags	@""
	.align	4


	//----- nvinfo : EIATTR_CUDA_API_VERSION
	.align		4
        /*0000*/ 	.byte	0x04, 0x37
        /*0002*/ 	.short	(.L_35 - .L_34)
.L_34:
        /*0004*/ 	.word	0x00000082


	//----- nvinfo : EIATTR_KPARAM_INFO
	.align		4
.L_35:
        /*0008*/ 	.byte	0x04, 0x17
        /*000a*/ 	.short	(.L_37 - .L_36)
.L_36:
        /*000c*/ 	.word	0x00000000
        /*0010*/ 	.short	0x0003
        /*0012*/ 	.short	0x0018
        /*0014*/ 	.byte	0x00, 0xf0, 0x11, 0x00


	//----- nvinfo : EIATTR_KPARAM_INFO
	.align		4
.L_37:
        /*0018*/ 	.byte	0x04, 0x17
        /*001a*/ 	.short	(.L_39 - .L_38)
.L_38:
        /*001c*/ 	.word	0x00000000
        /*0020*/ 	.short	0x0002
        /*0022*/ 	.short	0x0010
        /*0024*/ 	.byte	0x00, 0xf5, 0x21, 0x00


	//----- nvinfo : EIATTR_KPARAM_INFO
	.align		4
.L_39:
        /*0028*/ 	.byte	0x04, 0x17
        /*002a*/ 	.short	(.L_41 - .L_40)
.L_40:
        /*002c*/ 	.word	0x00000000
        /*0030*/ 	.short	0x0001
        /*0032*/ 	.short	0x0008
        /*0034*/ 	.byte	0x00, 0xf5, 0x21, 0x00


	//----- nvinfo : EIATTR_KPARAM_INFO
	.align		4
.L_41:
        /*0038*/ 	.byte	0x04, 0x17
        /*003a*/ 	.short	(.L_43 - .L_42)
.L_42:
        /*003c*/ 	.word	0x00000000
        /*0040*/ 	.short	0x0000
        /*0042*/ 	.short	0x0000
        /*0044*/ 	.byte	0x00, 0xf5, 0x21, 0x00


	//----- nvinfo : EIATTR_SPARSE_MMA_MASK
	.align		4
.L_43:
        /*0048*/ 	.byte	0x03, 0x50
        /*004a*/ 	.short	0x0000


	//----- nvinfo : EIATTR_MAXREG_COUNT
	.align		4
        /*004c*/ 	.byte	0x03, 0x1b
        /*004e*/ 	.short	0x00ff


	//----- nvinfo : EIATTR_MERCURY_ISA_VERSION
	.align		4
        /*0050*/ 	.byte	0x03, 0x5f
        /*0052*/ 	.short	0x0101


	//----- nvinfo : EIATTR_VRC_CTA_INIT_COUNT
	.align		4
        /*0054*/ 	.byte	0x02, 0x4a
	.zero		1
	.zero		1


	//----- nvinfo : EIATTR_EXIT_INSTR_OFFSETS
	.align		4
        /*0058*/ 	.byte	0x04, 0x1c
        /*005a*/ 	.short	(.L_45 - .L_44)


	//   ....[0]....
.L_44:
        /*005c*/ 	.word	0x00000040


	//   ....[1]....
        /*0060*/ 	.word	0x000014a0


	//   ....[2]....
        /*0064*/ 	.word	0x000015b0


	//----- nvinfo : EIATTR_CBANK_PARAM_SIZE
	.align		4
.L_45:
        /*0068*/ 	.byte	0x03, 0x19
        /*006a*/ 	.short	0x001c


	//----- nvinfo : EIATTR_PARAM_CBANK
	.align		4
        /*006c*/ 	.byte	0x04, 0x0a
        /*006e*/ 	.short	(.L_47 - .L_46)
	.align		4
.L_46:
        /*0070*/ 	.word	index@(.nv.constant0._Z17vectorAddOneBlockPKfS0_Pfi)
        /*0074*/ 	.short	0x0380
        /*0076*/ 	.short	0x001c


	//----- nvinfo : EIATTR_SW_WAR
	.align		4
.L_47:
        /*0078*/ 	.byte	0x04, 0x36
        /*007a*/ 	.short	(.L_49 - .L_48)
.L_48:
        /*007c*/ 	.word	0x00000008
.L_49:


//--------------------- .nv.info._Z18vectorAddOneThreadPKfS0_Pfi --------------------------
	.section	.nv.info._Z18vectorAddOneThreadPKfS0_Pfi,"",@"SHT_CUDA_INFO"
	.sectionflags	@""
	.align	4


	//----- nvinfo : EIATTR_CUDA_API_VERSION
	.align		4
        /*0000*/ 	.byte	0x04, 0x37
        /*0002*/ 	.short	(.L_51 - .L_50)
.L_50:
        /*0004*/ 	.word	0x00000082


	//----- nvinfo : EIATTR_KPARAM_INFO
	.align		4
.L_51:
        /*0008*/ 	.byte	0x04, 0x17
        /*000a*/ 	.short	(.L_53 - .L_52)
.L_52:
        /*000c*/ 	.word	0x00000000
        /*0010*/ 	.short	0x0003
        /*0012*/ 	.short	0x0018
        /*0014*/ 	.byte	0x00, 0xf0, 0x11, 0x00


	//----- nvinfo : EIATTR_KPARAM_INFO
	.align		4
.L_53:
        /*0018*/ 	.byte	0x04, 0x17
        /*001a*/ 	.short	(.L_55 - .L_54)
.L_54:
        /*001c*/ 	.word	0x00000000
        /*0020*/ 	.short	0x0002
        /*0022*/ 	.short	0x0010
        /*0024*/ 	.byte	0x00, 0xf5, 0x21, 0x00


	//----- nvinfo : EIATTR_KPARAM_INFO
	.align		4
.L_55:
        /*0028*/ 	.byte	0x04, 0x17
        /*002a*/ 	.short	(.L_57 - .L_56)
.L_56:
        /*002c*/ 	.word	0x00000000
        /*0030*/ 	.short	0x0001
        /*0032*/ 	.short	0x0008
        /*0034*/ 	.byte	0x00, 0xf5, 0x21, 0x00


	//----- nvinfo : EIATTR_KPARAM_INFO
	.align		4
.L_57:
        /*0038*/ 	.byte	0x04, 0x17
        /*003a*/ 	.short	(.L_59 - .L_58)
.L_58:
        /*003c*/ 	.word	0x00000000
        /*0040*/ 	.short	0x0000
        /*0042*/ 	.short	0x0000
        /*0044*/ 	.byte	0x00, 0xf5, 0x21, 0x00


	//----- nvinfo : EIATTR_SPARSE_MMA_MASK
	.align		4
.L_59:
        /*0048*/ 	.byte	0x03, 0x50
        /*004a*/ 	.short	0x0000


	//----- nvinfo : EIATTR_MAXREG_COUNT
	.align		4
        /*004c*/ 	.byte	0x03, 0x1b
        /*004e*/ 	.short	0x00ff


	//----- nvinfo : EIATTR_MERCURY_ISA_VERSION
	.align		4
        /*0050*/ 	.byte	0x03, 0x5f
        /*0052*/ 	.short	0x0101


	//----- nvinfo : EIATTR_VRC_CTA_INIT_COUNT
	.align		4
        /*0054*/ 	.byte	0x02, 0x4a
	.zero		1
	.zero		1


	//----- nvinfo : EIATTR_EXIT_INSTR_OFFSETS
	.align		4
        /*0058*/ 	.byte	0x04, 0x1c
        /*005a*/ 	.short	(.L_61 - .L_60)


	//   ....[0]....
.L_60:
        /*005c*/ 	.word	0x00000030


	//   ....[1]....
        /*0060*/ 	.word	0x00000680


	//   ....[2]....
        /*0064*/ 	.word	0x00000940


	//   ....[3]....
        /*0068*/ 	.word	0x00000b00


	//   ....[4]....
        /*006c*/ 	.word	0x00000ce0


	//----- nvinfo : EIATTR_CBANK_PARAM_SIZE
	.align		4
.L_61:
        /*0070*/ 	.byte	0x03, 0x19
        /*0072*/ 	.short	0x001c


	//----- nvinfo : EIATTR_PARAM_CBANK
	.align		4
        /*0074*/ 	.byte	0x04, 0x0a
        /*0076*/ 	.short	(.L_63 - .L_62)
	.align		4
.L_62:
        /*0078*/ 	.word	index@(.nv.constant0._Z18vectorAddOneThreadPKfS0_Pfi)
        /*007c*/ 	.short	0x0380
        /*007e*/ 	.short	0x001c


	//----- nvinfo : EIATTR_SW_WAR
	.align		4
.L_63:
        /*0080*/ 	.byte	0x04, 0x36
        /*0082*/ 	.short	(.L_65 - .L_64)
.L_64:
        /*0084*/ 	.word	0x00000008
.L_65:


//--------------------- .nv.callgraph             --------------------------
	.section	.nv.callgraph,"",@"SHT_CUDA_CALLGRAPH"
	.align	4
	.sectionentsize	8
	.align		4
        /*0000*/ 	.word	0x00000000
	.align		4
        /*0004*/ 	.word	0xffffffff
	.align		4
        /*0008*/ 	.word	0x00000000
	.align		4
        /*000c*/ 	.word	0xfffffffe
	.align		4
        /*0010*/ 	.word	0x00000000
	.align		4
        /*0014*/ 	.word	0xfffffffd
	.align		4
        /*0018*/ 	.word	0x00000000
	.align		4
        /*001c*/ 	.word	0xfffffffc


//--------------------- .text._Z9vectorAddPKfS0_Pfi --------------------------
	.section	.text._Z9vectorAddPKfS0_Pfi,"ax",@progbits
	.align	128
        .global         _Z9vectorAddPKfS0_Pfi
        .type           _Z9vectorAddPKfS0_Pfi,@function
        .size           _Z9vectorAddPKfS0_Pfi,(.L_x_14 - _Z9vectorAddPKfS0_Pfi)
        .other          _Z9vectorAddPKfS0_Pfi,@"STO_CUDA_ENTRY STV_DEFAULT"
_Z9vectorAddPKfS0_Pfi:
.text._Z9vectorAddPKfS0_Pfi:
[----:B------:R-:W-:Y:S01]  /*0000*/  LDC R1, c[0x0][0x37c] ;  /* 0x0000df00ff017b82 */ /* 0x000fe20000000800 */
[----:B------:R-:W0:Y:S07]  /*0010*/  S2R R0, SR_TID.X ;  /* 0x0000000000007919 */ /* 0x000e2e0000002100 */
[----:B------:R-:W0:Y:S01]  /*0020*/  S2UR UR4, SR_CTAID.X ;  /* 0x00000000000479c3 */ /* 0x000e220000002500 */
[----:B------:R-:W1:Y:S07]  /*0030*/  LDCU UR5, c[0x0][0x398] ;  /* 0x00007300ff0577ac */ /* 0x000e6e0008000800 */
[----:B------:R-:W0:Y:S02]  /*0040*/  LDC R9, c[0x0][0x360] ;  /* 0x0000d800ff097b82 */ /* 0x000e240000000800 */
[----:B0-----:R-:W-:-:S05]  /*0050*/  IMAD R9, R9, UR4, R0 ;  /* 0x0000000409097c24 */ /* 0x001fca000f8e0200 */
[----:B-1----:R-:W-:-:S13]  /*0060*/  ISETP.GE.AND P0, PT, R9, UR5, PT ;  /* 0x0000000509007c0c */ /* 0x002fda000bf06270 */
[----:B------:R-:W-:Y:S05]  /*0070*/  @P0 EXIT ;  /* 0x000000000000094d */ /* 0x000fea0003800000 */
[----:B------:R-:W0:Y:S01]  /*0080*/  LDC.64 R2, c[0x0][0x380] ;  /* 0x0000e000ff027b82 */ /* 0x000e220000000a00 */
[----:B------:R-:W1:Y:S07]  /*0090*/  LDCU.64 UR4, c[0x0][0x358] ;  /* 0x00006b00ff0477ac */ /* 0x000e6e0008000a00 */
[----:B------:R-:W2:Y:S08]  /*00a0*/  LDC.64 R4, c[0x0][0x388] ;  /* 0x0000e200ff047b82 */ /* 0x000eb00000000a00 */
[----:B------:R-:W3:Y:S01]  /*00b0*/  LDC.64 R6, c[0x0][0x390] ;  /* 0x0000e400ff067b82 */ /* 0x000ee20000000a00 */
[----:B0-----:R-:W-:-:S06]  /*00c0*/  IMAD.WIDE R2, R9, 0x4, R2 ;  /* 0x0000000409027825 */ /* 0x001fcc00078e0202 */
[----:B-1----:R-:W4:Y:S01]  /*00d0*/  LDG.E R2, desc[UR4][R2.64] ;  /* 0x0000000402027981 */ /* 0x002f22000c1e1900 */
[----:B--2---:R-:W-:-:S06]  /*00e0*/  IMAD.WIDE R4, R9, 0x4, R4 ;  /* 0x0000000409047825 */ /* 0x004fcc00078e0204 */
[----:B------:R-:W4:Y:S01]  /*00f0*/  LDG.E R5, desc[UR4][R4.64] ;  /* 0x0000000404057981 */ /* 0x000f22000c1e1900 */
[----:B---3--:R-:W-:-:S04]  /*0100*/  IMAD.WIDE R6, R9, 0x4, R6 ;  /* 0x0000000409067825 */ /* 0x008fc800078e0206 */
[----:B----4-:R-:W-:-:S05]  /*0110*/  FADD R9, R2, R5 ;  /* 0x0000000502097221 */ /* 0x010fca0000000000 */
[----:B------:R-:W-:Y:S01]  /*0120*/  STG.E desc[UR4][R6.64], R9 ;  /* 0x0000000906007986 */ /* 0x000fe2000c101904 */
[----:B------:R-:W-:Y:S05]  /*0130*/  EXIT ;  /* 0x000000000000794d */ /* 0x000fea0003800000 */
.L_x_0:
[----:B------:R-:W-:-:S00]  /*0140*/  BRA `(.L_x_0) ;  /* 0xfffffffc00fc7947 */ /* 0x000fc0000383ffff */
[----:B------:R-:W-:-:S00]  /*0150*/  NOP ;  /* 0x0000000000007918 */ /* 0x000fc00000000000 */
        /* <DEDUP_REMOVED lines=10> */
.L_x_14:


//--------------------- .text._Z17vectorAddOneBlockPKfS0_Pfi --------------------------
	.section	.text._Z17vectorAddOneBlockPKfS0_Pfi,"ax",@progbits
	.align	128
        .global         _Z17vectorAddOneBlockPKfS0_Pfi
        .type           _Z17vectorAddOneBlockPKfS0_Pfi,@function
        .size           _Z17vectorAddOneBlockPKfS0_Pfi,(.L_x_15 - _Z17vectorAddOneBlockPKfS0_Pfi)
        .other          _Z17vectorAddOneBlockPKfS0_Pfi,@"STO_CUDA_ENTRY STV_DEFAULT"
_Z17vectorAddOneBlockPKfS0_Pfi:
.text._Z17vectorAddOneBlockPKfS0_Pfi:
[----:B------:R-:W-:Y:S08]  /*0000*/  LDC R1, c[0x0][0x37c] ;  /* 0x0000df00ff017b82 */ /* 0x000ff00000000800 */
[----:B------:R-:W0:Y:S01]  /*0010*/  LDC R4, c[0x0][0x398] ;  /* 0x0000e600ff047b82 */ /* 0x000e220000000800 */
[----:B------:R-:W0:Y:S02]  /*0020*/  LDCU UR5, c[0x0][0x360] ;  /* 0x00006c00ff0577ac */ /* 0x000e240008000800 */
[----:B0-----:R-:W-:-:S13]  /*0030*/  ISETP.LT.U32.AND P0, PT, R4, UR5, PT ;  /* 0x0000000504007c0c */ /* 0x001fda000bf01070 */
[----:B------:R-:W-:Y:S05]  /*0040*/  @P0 EXIT ;  /* 0x000000000000094d */ /* 0x000fea0003800000 */
[----:B------:R-:W0:Y:S01]  /*0050*/  I2F.U32.RP R0, UR5 ;  /* 0x0000000500007d06 */ /* 0x000e220008209000 */
[----:B------:R-:W-:Y:S01]  /*0060*/  ISETP.NE.U32.AND P2, PT, RZ, UR5, PT ;  /* 0x00000005ff007c0c */ /* 0x000fe2000bf45070 */
[----:B------:R-:W1:Y:S01]  /*0070*/  LDCU.64 UR6, c[0x0][0x358] ;  /* 0x00006b00ff0677ac */ /* 0x000e620008000a00 */
[----:B------:R-:W-:-:S05]  /*0080*/  IMAD.MOV.U32 R15, RZ, RZ, RZ ;  /* 0x000000ffff0f7224 */ /* 0x000fca00078e00ff */
[----:B0-----:R-:W0:Y:S02]  /*0090*/  MUFU.RCP R0, R0 ;  /* 0x0000000000007308 */ /* 0x001e240000001000 */
[----:B0-----:R-:W-:Y:S02]  /*00a0*/  VIADD R2, R0, 0xffffffe ;  /* 0x0ffffffe00027836 */ /* 0x001fe40000000000 */
[----:B------:R-:W0:Y:S04]  /*00b0*/  S2R R0, SR_TID.X ;  /* 0x0000000000007919 */ /* 0x000e280000002100 */
[----:B------:R2:W3:Y:S02]  /*00c0*/  F2I.FTZ.U32.TRUNC.NTZ R3, R2 ;  /* 0x0000000200037305 */ /* 0x0004e4000021f000 */
[----:B--2---:R-:W-:-:S02]  /*00d0*/  HFMA2 R2, -RZ, RZ, 0, 0 ;  /* 0x00000000ff027431 */ /* 0x004fc400000001ff */
[----:B---3--:R-:W-:-:S04]  /*00e0*/  IMAD.MOV R5, RZ, RZ, -R3 ;  /* 0x000000ffff057224 */ /* 0x008fc800078e0a03 */
[----:B------:R-:W-:-:S04]  /*00f0*/  IMAD R5, R5, UR5, RZ ;  /* 0x0000000505057c24 */ /* 0x000fc8000f8e02ff */
[----:B------:R-:W-:-:S06]  /*0100*/  IMAD.HI.U32 R3, R3, R5, R2 ;  /* 0x0000000503037227 */ /* 0x000fcc00078e0002 */
[----:B------:R-:W-:-:S04]  /*0110*/  IMAD.HI.U32 R3, R3, R4, RZ ;  /* 0x0000000403037227 */ /* 0x000fc800078e00ff */
[----:B------:R-:W-:-:S04]  /*0120*/  IMAD.MOV R5, RZ, RZ, -R3 ;  /* 0x000000ffff057224 */ /* 0x000fc800078e0a03 */
[----:B------:R-:W-:-:S05]  /*0130*/  IMAD R4, R5, UR5, R4 ;  /* 0x0000000505047c24 */ /* 0x000fca000f8e0204 */
[----:B------:R-:W-:-:S13]  /*0140*/  ISETP.GE.U32.AND P0, PT, R4, UR5, PT ;  /* 0x0000000504007c0c */ /* 0x000fda000bf06070 */
[----:B------:R-:W-:Y:S01]  /*0150*/  @P0 VIADD R4, R4, -UR5 ;  /* 0x8000000504040c36 */ /* 0x000fe20008000000 */
[----:B------:R-:W-:-:S04]  /*0160*/  @P0 IADD3 R3, PT, PT, R3, 0x1, RZ ;  /* 0x0000000103030810 */ /* 0x000fc80007ffe0ff */
[----:B------:R-:W-:-:S13]  /*0170*/  ISETP.GE.U32.AND P1, PT, R4, UR5, PT ;  /* 0x0000000504007c0c */ /* 0x000fda000bf26070 */
[----:B------:R-:W-:Y:S01]  /*0180*/  @P1 VIADD R3, R3, 0x1 ;  /* 0x0000000103031836 */ /* 0x000fe20000000000 */
[----:B------:R-:W-:-:S04]  /*0190*/  @!P2 LOP3.LUT R3, RZ, UR5, RZ, 0x33, !PT ;  /* 0x00000005ff03ac12 */ /* 0x000fc8000f8e33ff */
[C---:B------:R-:W-:Y:S02]  /*01a0*/  ISETP.GE.U32.AND P0, PT, R3.reuse, 0x4, PT ;  /* 0x000000040300780c */ /* 0x040fe40003f06070 */
[----:B------:R-:W-:-:S04]  /*01b0*/  VIMNMX.U32 R8, PT, PT, R3, 0x1, !PT ;  /* 0x0000000103087848 */ /* 0x000fc80007fe0000 */
[----:B------:R-:W-:-:S07]  /*01c0*/  LOP3.LUT R14, R8, 0x3, RZ, 0xc0, !PT ;  /* 0x00000003080e7812 */ /* 0x000fce00078ec0ff */
[----:B01----:R-:W-:Y:S05]  /*01d0*/  @!P0 BRA `(.L_x_1) ;  /* 0x0000001000ac8947 */ /* 0x003fea0003800000 */
[----:B------:R-:W-:Y:S01]  /*01e0*/  LOP3.LUT R15, R8, 0xfffffffc, RZ, 0xc0, !PT ;  /* 0xfffffffc080f7812 */ /* 0x000fe200078ec0ff */
[----:B------:R-:W0:Y:S01]  /*01f0*/  LDC.64 R2, c[0x0][0x390] ;  /* 0x0000e400ff027b82 */ /* 0x000e220000000a00 */
[----:B------:R-:W-:Y:S01]  /*0200*/  USHF.L.U32 UR4, UR5, 0x2, URZ ;  /* 0x0000000205047899 */ /* 0x000fe200080006ff */
[----:B------:R-:W-:Y:S01]  /*0210*/  IMAD.MOV.U32 R17, RZ, RZ, R0 ;  /* 0x000000ffff117224 */ /* 0x000fe200078e0000 */
[----:B------:R-:W-:-:S04]  /*0220*/  IADD3 R16, PT, PT, -R15, RZ, RZ ;  /* 0x000000ff0f107210 */ /* 0x000fc80007ffe1ff */
[----:B------:R-:W-:Y:S01]  /*0230*/  ISETP.GE.AND P0, PT, R16, RZ, PT ;  /* 0x000000ff1000720c */ /* 0x000fe20003f06270 */
[----:B------:R-:W1:Y:S08]  /*0240*/  LDC.64 R4, c[0x0][0x380] ;  /* 0x0000e000ff047b82 */ /* 0x000e700000000a00 */
[----:B------:R-:W2:Y:S04]  /*0250*/  LDC.64 R6, c[0x0][0x388] ;  /* 0x0000e200ff067b82 */ /* 0x000ea80000000a00 */
[----:B------:R-:W-:Y:S05]  /*0260*/  @P0 BRA `(.L_x_2) ;  /* 0x0000000c00e40947 */ /* 0x000fea0003800000 */
[----:B------:R-:W-:Y:S01]  /*0270*/  IMAD.MOV R8, RZ, RZ, -R16 ;  /* 0x000000ffff087224 */ /* 0x000fe200078e0a10 */
[----:B------:R-:W-:-:S04]  /*0280*/  PLOP3.LUT P0, PT, PT, PT, PT, 0x80, 0x8 ;  /* 0x000000000008781c */ /* 0x000fc80003f0f070 */
[----:B------:R-:W-:-:S13]  /*0290*/  ISETP.GT.AND P1, PT, R8, 0xc, PT ;  /* 0x0000000c0800780c */ /* 0x000fda0003f24270 */
[----:B------:R-:W-:Y:S05]  /*02a0*/  @!P1 BRA `(.L_x_3) ;  /* 0x00000008007c9947 */ /* 0x000fea0003800000 */
[----:B------:R-:W3:Y:S01]  /*02b0*/  LDC.64 R10, c[0x0][0x390] ;  /* 0x0000e400ff0a7b82 */ /* 0x000ee20000000a00 */
[----:B------:R-:W-:-:S07]  /*02c0*/  PLOP3.LUT P0, PT, PT, PT, PT, 0x8, 0x80 ;  /* 0x000000000080781c */ /* 0x000fce0003f0e170 */
[----:B------:R-:W4:Y:S08]  /*02d0*/  LDC.64 R12, c[0x0][0x380] ;  /* 0x0000e000ff0c7b82 */ /* 0x000f300000000a00 */
[----:B------:R-:W0:Y:S02]  /*02e0*/  LDC.64 R8, c[0x0][0x388] ;  /* 0x0000e200ff087b82 */ /* 0x000e240000000a00 */
.L_x_4:
[----:B0---4-:R-:W-:-:S04]  /*02f0*/  IMAD.WIDE R20, R17, 0x4, R12 ;  /* 0x0000000411147825 */ /* 0x011fc800078e020c */
[C---:B0-----:R-:W-:Y:S01]  /*0300*/  IMAD.WIDE R18, R17.reuse, 0x4, R8 ;  /* 0x0000000411127825 */ /* 0x041fe200078e0208 */
[----:B------:R-:W4:Y:S04]  /*0310*/  LDG.E R23, desc[UR6][R20.64] ;  /* 0x0000000614177981 */ /* 0x000f28000c1e1900 */
[----:B------:R-:W4:Y:S01]  /*0320*/  LDG.E R24, desc[UR6][R18.64] ;  /* 0x0000000612187981 */ /* 0x000f22000c1e1900 */
[----:B------:R-:W-:Y:S01]  /*0330*/  IADD3 R26, P1, PT, R20, UR4, RZ ;  /* 0x00000004141a7c10 */ /* 0x000fe2000ff3e0ff */
[----:B---3--:R-:W-:-:S03]  /*0340*/  IMAD.WIDE R28, R17, 0x4, R10 ;  /* 0x00000004111c7825 */ /* 0x008fc600078e020a */
[----:B------:R-:W-:Y:S02]  /*0350*/  IADD3.X R27, PT, PT, RZ, R21, RZ, P1, !PT ;  /* 0x00000015ff1b7210 */ /* 0x000fe40000ffe4ff */
[----:B------:R-:W-:Y:S01]  /*0360*/  IADD3 R22, P1, PT, R18, UR4, RZ ;  /* 0x0000000412167c10 */ /* 0x000fe2000ff3e0ff */
[----:B----4-:R-:W-:-:S04]  /*0370*/  FADD R25, R23, R24 ;  /* 0x0000001817197221 */ /* 0x010fc80000000000 */
[----:B------:R-:W-:Y:S01]  /*0380*/  IMAD.X R23, RZ, RZ, R19, P1 ;  /* 0x000000ffff177224 */ /* 0x000fe200008e0613 */
[----:B------:R0:W-:Y:S04]  /*0390*/  STG.E desc[UR6][R28.64], R25 ;  /* 0x000000191c007986 */ /* 0x0001e8000c101906 */
[----:B------:R-:W3:Y:S04]  /*03a0*/  LDG.E R18, desc[UR6][R26.64] ;  /* 0x000000061a127981 */ /* 0x000ee8000c1e1900 */
[----:B------:R-:W3:Y:S01]  /*03b0*/  LDG.E R19, desc[UR6][R22.64] ;  /* 0x0000000616137981 */ /* 0x000ee2000c1e1900 */
[----:B------:R-:W-:-:S02]  /*03c0*/  IADD3 R24, P1, PT, R28, UR4, RZ ;  /* 0x000000041c187c10 */ /* 0x000fc4000ff3e0ff */
[----:B------:R-:W-:-:S03]  /*03d0*/  IADD3 R20, P2, PT, R22, UR4, RZ ;  /* 0x0000000416147c10 */ /* 0x000fc6000ff5e0ff */
[----:B0-----:R-:W-:Y:S02]  /*03e0*/  IMAD.X R25, RZ, RZ, R29, P1 ;  /* 0x000000ffff197224 */ /* 0x001fe400008e061d */
[----:B------:R-:W-:Y:S02]  /*03f0*/  IMAD.X R21, RZ, RZ, R23, P2 ;  /* 0x000000ffff157224 */ /* 0x000fe400010e0617 */
[----:B---3--:R-:W-:Y:S01]  /*0400*/  FADD R29, R18, R19 ;  /* 0x00000013121d7221 */ /* 0x008fe20000000000 */
[----:B------:R-:W-:-:S04]  /*0410*/  IADD3 R18, P1, PT, R26, UR4, RZ ;  /* 0x000000041a127c10 */ /* 0x000fc8000ff3e0ff */
[----:B------:R-:W-:Y:S01]  /*0420*/  IADD3.X R19, PT, PT, RZ, R27, RZ, P1, !PT ;  /* 0x0000001bff137210 */ /* 0x000fe20000ffe4ff */
[----:B------:R0:W-:Y:S04]  /*0430*/  STG.E desc[UR6][R24.64], R29 ;  /* 0x0000001d18007986 */ /* 0x0001e8000c101906 */
[----:B------:R-:W3:Y:S04]  /*0440*/  LDG.E R28, desc[UR6][R18.64] ;  /* 0x00000006121c7981 */ /* 0x000ee8000c1e1900 */
[----:B------:R-:W3:Y:S01]  /*0450*/  LDG.E R27, desc[UR6][R20.64] ;  /* 0x00000006141b7981 */ /* 0x000ee2000c1e1900 */
[----:B------:R-:W-:-:S05]  /*0460*/  IADD3 R22, P1, PT, R24, UR4, RZ ;  /* 0x0000000418167c10 */ /* 0x000fca000ff3e0ff */
[----:B------:R-:W-:Y:S01]  /*0470*/  IMAD.X R23, RZ, RZ, R25, P1 ;  /* 0x000000ffff177224 */ /* 0x000fe200008e0619 */
[----:B0-----:R-:W-:-:S04]  /*0480*/  IADD3 R24, P1, PT, R18, UR4, RZ ;  /* 0x0000000412187c10 */ /* 0x001fc8000ff3e0ff */
[----:B------:R-:W-:Y:S01]  /*0490*/  IADD3.X R25, PT, PT, RZ, R19, RZ, P1, !PT ;  /* 0x00000013ff197210 */ /* 0x000fe20000ffe4ff */
[----:B---3--:R-:W-:Y:S01]  /*04a0*/  FADD R27, R28, R27 ;  /* 0x0000001b1c1b7221 */ /* 0x008fe20000000000 */
[----:B------:R-:W-:-:S04]  /*04b0*/  IADD3 R28, P2, PT, R20, UR4, RZ ;  /* 0x00000004141c7c10 */ /* 0x000fc8000ff5e0ff */
[----:B------:R0:W-:Y:S01]  /*04c0*/  STG.E desc[UR6][R22.64], R27 ;  /* 0x0000001b16007986 */ /* 0x0001e2000c101906 */
[----:B------:R-:W-:-:S03]  /*04d0*/  IMAD.X R29, RZ, RZ, R21, P2 ;  /* 0x000000ffff1d7224 */ /* 0x000fc600010e0615 */
[----:B------:R-:W3:Y:S04]  /*04e0*/  LDG.E R24, desc[UR6][R24.64] ;  /* 0x0000000618187981 */ /* 0x000ee8000c1e1900 */
[----:B------:R-:W3:Y:S01]  /*04f0*/  LDG.E R29, desc[UR6][R28.64] ;  /* 0x000000061c1d7981 */ /* 0x000ee2000c1e1900 */
[----:B------:R-:W-:Y:S01]  /*0500*/  IADD3 R20, P1, PT, R22, UR4, RZ ;  /* 0x0000000416147c10 */ /* 0x000fe2000ff3e0ff */
[----:B------:R-:W-:-:S03]  /*0510*/  VIADD R17, R17, UR4 ;  /* 0x0000000411117c36 */ /* 0x000fc60008000000 */
[----:B------:R-:W-:Y:S01]  /*0520*/  IADD3.X R21, PT, PT, RZ, R23, RZ, P1, !PT ;  /* 0x00000017ff157210 */ /* 0x000fe20000ffe4ff */
[----:B0-----:R-:W-:-:S04]  /*0530*/  IMAD.WIDE R22, R17, 0x4, R12 ;  /* 0x0000000411167825 */ /* 0x001fc800078e020c */
[----:B------:R-:W-:-:S04]  /*0540*/  IMAD.WIDE R18, R17, 0x4, R8 ;  /* 0x0000000411127825 */ /* 0x000fc800078e0208 */
[----:B---3--:R-:W-:-:S05]  /*0550*/  FADD R29, R24, R29 ;  /* 0x0000001d181d7221 */ /* 0x008fca0000000000 */
[----:B------:R0:W-:Y:S04]  /*0560*/  STG.E desc[UR6][R20.64], R29 ;  /* 0x0000001d14007986 */ /* 0x0001e8000c101906 */
[----:B------:R-:W3:Y:S04]  /*0570*/  LDG.E R25, desc[UR6][R22.64] ;  /* 0x0000000616197981 */ /* 0x000ee8000c1e1900 */
[----:B------:R-:W3:Y:S01]  /*0580*/  LDG.E R28, desc[UR6][R18.64] ;  /* 0x00000006121c7981 */ /* 0x000ee2000c1e1900 */
[----:B------:R-:W-:-:S05]  /*0590*/  IADD3 R26, P1, PT, R22, UR4, RZ ;  /* 0x00000004161a7c10 */ /* 0x000fca000ff3e0ff */
[----:B------:R-:W-:Y:S01]  /*05a0*/  IMAD.X R27, RZ, RZ, R23, P1 ;  /* 0x000000ffff1b7224 */ /* 0x000fe200008e0617 */
[----:B------:R-:W-:Y:S01]  /*05b0*/  IADD3 R24, P1, PT, R18, UR4, RZ ;  /* 0x0000000412187c10 */ /* 0x000fe2000ff3e0ff */
[----:B---3--:R-:W-:Y:S01]  /*05c0*/  FADD R23, R25, R28 ;  /* 0x0000001c19177221 */ /* 0x008fe20000000000 */
[----:B0-----:R-:W-:-:S04]  /*05d0*/  IMAD.WIDE R28, R17, 0x4, R10 ;  /* 0x00000004111c7825 */ /* 0x001fc800078e020a */
[----:B------:R-:W-:Y:S01]  /*05e0*/  IMAD.X R25, RZ, RZ, R19, P1 ;  /* 0x000000ffff197224 */ /* 0x000fe200008e0613 */
[----:B------:R0:W-:Y:S04]  /*05f0*/  STG.E desc[UR6][R28.64], R23 ;  /* 0x000000171c007986 */ /* 0x0001e8000c101906 */
[----:B------:R-:W3:Y:S04]  /*0600*/  LDG.E R18, desc[UR6][R26.64] ;  /* 0x000000061a127981 */ /* 0x000ee8000c1e1900 */
[----:B------:R-:W3:Y:S01]  /*0610*/  LDG.E R21, desc[UR6][R24.64] ;  /* 0x0000000618157981 */ /* 0x000ee2000c1e1900 */
[----:B------:R-:W-:-:S02]  /*0620*/  IADD3 R22, P1, PT, R28, UR4, RZ ;  /* 0x000000041c167c10 */ /* 0x000fc4000ff3e0ff */
[----:B------:R-:W-:Y:S02]  /*0630*/  IADD3 R20, P2, PT, R24, UR4, RZ ;  /* 0x0000000418147c10 */ /* 0x000fe4000ff5e0ff */
[----:B0-----:R-:W-:Y:S01]  /*0640*/  IADD3.X R23, PT, PT, RZ, R29, RZ, P1, !PT ;  /* 0x0000001dff177210 */ /* 0x001fe20000ffe4ff */
[----:B---3--:R-:W-:Y:S01]  /*0650*/  FADD R29, R18, R21 ;  /* 0x00000015121d7221 */ /* 0x008fe20000000000 */
[----:B------:R-:W-:Y:S01]  /*0660*/  IADD3 R18, P1, PT, R26, UR4, RZ ;  /* 0x000000041a127c10 */ /* 0x000fe2000ff3e0ff */
[----:B------:R-:W-:-:S03]  /*0670*/  IMAD.X R21, RZ, RZ, R25, P2 ;  /* 0x000000ffff157224 */ /* 0x000fc600010e0619 */
[----:B------:R0:W-:Y:S01]  /*0680*/  STG.E desc[UR6][R22.64], R29 ;  /* 0x0000001d16007986 */ /* 0x0001e2000c101906 */
[----:B------:R-:W-:-:S03]  /*0690*/  IMAD.X R19, RZ, RZ, R27, P1 ;  /* 0x000000ffff137224 */ /* 0x000fc600008e061b */
[----:B------:R-:W3:Y:S04]  /*06a0*/  LDG.E R27, desc[UR6][R20.64] ;  /* 0x00000006141b7981 */ /* 0x000ee8000c1e1900 */
[----:B------:R-:W3:Y:S01]  /*06b0*/  LDG.E R28, desc[UR6][R18.64] ;  /* 0x00000006121c7981 */ /* 0x000ee2000c1e1900 */
[----:B------:R-:W-:-:S04]  /*06c0*/  IADD3 R24, P1, PT, R22, UR4, RZ ;  /* 0x0000000416187c10 */ /* 0x000fc8000ff3e0ff */
[----:B------:R-:W-:Y:S02]  /*06d0*/  IADD3.X R25, PT, PT, RZ, R23, RZ, P1, !PT ;  /* 0x00000017ff197210 */ /* 0x000fe40000ffe4ff */
[----:B0-----:R-:W-:-:S05]  /*06e0*/  IADD3 R22, P1, PT, R18, UR4, RZ ;  /* 0x0000000412167c10 */ /* 0x001fca000ff3e0ff */
[----:B------:R-:W-:Y:S02]  /*06f0*/  IMAD.X R23, RZ, RZ, R19, P1 ;  /* 0x000000ffff177224 */ /* 0x000fe400008e0613 */
[----:B---3--:R-:W-:Y:S01]  /*0700*/  FADD R27, R28, R27 ;  /* 0x0000001b1c1b7221 */ /* 0x008fe20000000000 */
[----:B------:R-:W-:-:S05]  /*0710*/  IADD3 R28, P2, PT, R20, UR4, RZ ;  /* 0x00000004141c7c10 */ /* 0x000fca000ff5e0ff */
[----:B------:R-:W-:Y:S01]  /*0720*/  IMAD.X R29, RZ, RZ, R21, P2 ;  /* 0x000000ffff1d7224 */ /* 0x000fe200010e0615 */
[----:B------:R0:W-:Y:S04]  /*0730*/  STG.E desc[UR6][R24.64], R27 ;  /* 0x0000001b18007986 */ /* 0x0001e8000c101906 */
[----:B------:R-:W3:Y:S04]  /*0740*/  LDG.E R22, desc[UR6][R22.64] ;  /* 0x0000000616167981 */ /* 0x000ee8000c1e1900 */
[----:B------:R-:W3:Y:S01]  /*0750*/  LDG.E R29, desc[UR6][R28.64] ;  /* 0x000000061c1d7981 */ /* 0x000ee2000c1e1900 */
[----:B------:R-:W-:-:S02]  /*0760*/  IADD3 R18, P1, PT, R24, UR4, RZ ;  /* 0x0000000418127c10 */ /* 0x000fc4000ff3e0ff */
[----:B------:R-:W-:-:S03]  /*0770*/  IADD3 R17, PT, PT, R17, UR4, RZ ;  /* 0x0000000411117c10 */ /* 0x000fc6000fffe0ff */
[----:B------:R-:W-:Y:S02]  /*0780*/  IMAD.X R19, RZ, RZ, R25, P1 ;  /* 0x000000ffff137224 */ /* 0x000fe400008e0619 */
[----:B------:R-:W-:-:S04]  /*0790*/  IMAD.WIDE R20, R17, 0x4, R8 ;  /* 0x0000000411147825 */ /* 0x000fc800078e0208 */
[----:B---3--:R-:W-:Y:S01]  /*07a0*/  FADD R29, R22, R29 ;  /* 0x0000001d161d7221 */ /* 0x008fe20000000000 */
[----:B------:R-:W-:-:S04]  /*07b0*/  IMAD.WIDE R22, R17, 0x4, R12 ;  /* 0x0000000411167825 */ /* 0x000fc800078e020c */
[----:B------:R3:W-:Y:S04]  /*07c0*/  STG.E desc[UR6][R18.64], R29 ;  /* 0x0000001d12007986 */ /* 0x0007e8000c101906 */
[----:B0-----:R-:W4:Y:S04]  /*07d0*/  LDG.E R25, desc[UR6][R22.64] ;  /* 0x0000000616197981 */ /* 0x001f28000c1e1900 */
[----:B------:R-:W4:Y:S01]  /*07e0*/  LDG.E R28, desc[UR6][R20.64] ;  /* 0x00000006141c7981 */ /* 0x000f22000c1e1900 */
[----:B------:R-:W-:-:S05]  /*07f0*/  IADD3 R26, P1, PT, R22, UR4, RZ ;  /* 0x00000004161a7c10 */ /* 0x000fca000ff3e0ff */
[----:B------:R-:W-:Y:S01]  /*0800*/  IMAD.X R27, RZ, RZ, R23, P1 ;  /* 0x000000ffff1b7224 */ /* 0x000fe200008e0617 */
[----:B------:R-:W-:Y:S01]  /*0810*/  IADD3 R24, P1, PT, R20, UR4, RZ ;  /* 0x0000000414187c10 */ /* 0x000fe2000ff3e0ff */
[----:B----4-:R-:W-:Y:S01]  /*0820*/  FADD R23, R25, R28 ;  /* 0x0000001c19177221 */ /* 0x010fe20000000000 */
[----:B---3--:R-:W-:Y:S02]  /*0830*/  IMAD.WIDE R28, R17, 0x4, R10 ;  /* 0x00000004111c7825 */ /* 0x008fe400078e020a */
[----:B------:R-:W-:-:S03]  /*0840*/  IADD3.X R25, PT, PT, RZ, R21, RZ, P1, !PT ;  /* 0x00000015ff197210 */ /* 0x000fc60000ffe4ff */
[----:B------:R0:W-:Y:S04]  /*0850*/  STG.E desc[UR6][R28.64], R23 ;  /* 0x000000171c007986 */ /* 0x0001e8000c101906 */
[----:B------:R-:W3:Y:S04]  /*0860*/  LDG.E R20, desc[UR6][R26.64] ;  /* 0x000000061a147981 */ /* 0x000ee8000c1e1900 */
[----:B------:R-:W3:Y:S01]  /*0870*/  LDG.E R21, desc[UR6][R24.64] ;  /* 0x0000000618157981 */ /* 0x000ee2000c1e1900 */
[----:B------:R-:W-:Y:S02]  /*0880*/  IADD3 R18, P1, PT, R28, UR4, RZ ;  /* 0x000000041c127c10 */ /* 0x000fe4000ff3e0ff */
[----:B------:R-:W-:-:S03]  /*0890*/  IADD3 R22, P2, PT, R24, UR4, RZ ;  /* 0x0000000418167c10 */ /* 0x000fc6000ff5e0ff */
[----:B------:R-:W-:Y:S01]  /*08a0*/  IMAD.X R19, RZ, RZ, R29, P1 ;  /* 0x000000ffff137224 */ /* 0x000fe200008e061d */
[----:B0-----:R-:W-:Y:S01]  /*08b0*/  IADD3.X R23, PT, PT, RZ, R25, RZ, P2, !PT ;  /* 0x00000019ff177210 */ /* 0x001fe200017fe4ff */
[----:B---3--:R-:W-:Y:S01]  /*08c0*/  FADD R29, R20, R21 ;  /* 0x00000015141d7221 */ /* 0x008fe20000000000 */
[----:B------:R-:W-:-:S05]  /*08d0*/  IADD3 R20, P1, PT, R26, UR4, RZ ;  /* 0x000000041a147c10 */ /* 0x000fca000ff3e0ff */
[----:B------:R-:W-:Y:S01]  /*08e0*/  IMAD.X R21, RZ, RZ, R27, P1 ;  /* 0x000000ffff157224 */ /* 0x000fe200008e061b */
[----:B------:R0:W-:Y:S04]  /*08f0*/  STG.E desc[UR6][R18.64], R29 ;  /* 0x0000001d12007986 */ /* 0x0001e8000c101906 */
[----:B------:R-:W3:Y:S04]  /*0900*/  LDG.E R28, desc[UR6][R20.64] ;  /* 0x00000006141c7981 */ /* 0x000ee8000c1e1900 */
[----:B------:R-:W3:Y:S01]  /*0910*/  LDG.E R27, desc[UR6][R22.64] ;  /* 0x00000006161b7981 */ /* 0x000ee2000c1e1900 */
[----:B------:R-:W-:-:S02]  /*0920*/  IADD3 R24, P1, PT, R18, UR4, RZ ;  /* 0x0000000412187c10 */ /* 0x000fc4000ff3e0ff */
[----:B------:R-:W-:-:S03]  /*0930*/  IADD3 R26, P2, PT, R22, UR4, RZ ;  /* 0x00000004161a7c10 */ /* 0x000fc6000ff5e0ff */
[----:B------:R-:W-:Y:S01]  /*0940*/  IMAD.X R25, RZ, RZ, R19, P1 ;  /* 0x000000ffff197224 */ /* 0x000fe200008e0613 */
[----:B0-----:R-:W-:-:S05]  /*0950*/  IADD3 R18, P1, PT, R20, UR4, RZ ;  /* 0x0000000414127c10 */ /* 0x001fca000ff3e0ff */
[----:B------:R-:W-:Y:S02]  /*0960*/  IMAD.X R19, RZ, RZ, R21, P1 ;  /* 0x000000ffff137224 */ /* 0x000fe400008e0615 */
[----:B---3--:R-:W-:-:S05]  /*0970*/  FADD R27, R28, R27 ;  /* 0x0000001b1c1b7221 */ /* 0x008fca0000000000 */
[----:B------:R0:W-:Y:S04]  /*0980*/  STG.E desc[UR6][R24.64], R27 ;  /* 0x0000001b18007986 */ /* 0x0001e8000c101906 */
[----:B------:R-:W3:Y:S01]  /*0990*/  LDG.E R18, desc[UR6][R18.64] ;  /* 0x0000000612127981 */ /* 0x000ee2000c1e1900 */
[----:B0-----:R-:W-:-:S05]  /*09a0*/  IADD3.X R27, PT, PT, RZ, R23, RZ, P2, !PT ;  /* 0x00000017ff1b7210 */ /* 0x001fca00017fe4ff */
[----:B------:R-:W3:Y:S01]  /*09b0*/  LDG.E R21, desc[UR6][R26.64] ;  /* 0x000000061a157981 */ /* 0x000ee2000c1e1900 */
[----:B------:R-:W-:Y:S01]  /*09c0*/  IADD3 R28, P1, PT, R24, UR4, RZ ;  /* 0x00000004181c7c10 */ /* 0x000fe2000ff3e0ff */
[----:B------:R-:W-:-:S04]  /*09d0*/  VIADD R17, R17, UR4 ;  /* 0x0000000411117c36 */ /* 0x000fc80008000000 */
[----:B------:R-:W-:Y:S02]  /*09e0*/  IMAD.X R29, RZ, RZ, R25, P1 ;  /* 0x000000ffff1d7224 */ /* 0x000fe400008e0619 */
[----:B------:R-:W-:-:S04]  /*09f0*/  IMAD.WIDE R24, R17, 0x4, R8 ;  /* 0x0000000411187825 */ /* 0x000fc800078e0208 */
[----:B---3--:R-:W-:Y:S01]  /*0a00*/  FADD R21, R18, R21 ;  /* 0x0000001512157221 */ /* 0x008fe20000000000 */
[----:B------:R-:W-:-:S04]  /*0a10*/  IMAD.WIDE R18, R17, 0x4, R12 ;  /* 0x0000000411127825 */ /* 0x000fc800078e020c */
[----:B------:R0:W-:Y:S04]  /*0a20*/  STG.E desc[UR6][R28.64], R21 ;  /* 0x000000151c007986 */ /* 0x0001e8000c101906 */
[----:B------:R-:W3:Y:S04]  /*0a30*/  LDG.E R26, desc[UR6][R18.64] ;  /* 0x00000006121a7981 */ /* 0x000ee8000c1e1900 */
[----:B------:R-:W3:Y:S01]  /*0a40*/  LDG.E R27, desc[UR6][R24.64] ;  /* 0x00000006181b7981 */ /* 0x000ee2000c1e1900 */
[----:B------:R-:W-:-:S04]  /*0a50*/  IADD3 R22, P1, PT, R18, UR4, RZ ;  /* 0x0000000412167c10 */ /* 0x000fc8000ff3e0ff */
[----:B------:R-:W-:Y:S02]  /*0a60*/  IADD3.X R23, PT, PT, RZ, R19, RZ, P1, !PT ;  /* 0x00000013ff177210 */ /* 0x000fe40000ffe4ff */
[----:B------:R-:W-:-:S05]  /*0a70*/  IADD3 R20, P1, PT, R24, UR4, RZ ;  /* 0x0000000418147c10 */ /* 0x000fca000ff3e0ff */
[----:B0-----:R-:W-:Y:S02]  /*0a80*/  IMAD.X R21, RZ, RZ, R25, P1 ;  /* 0x000000ffff157224 */ /* 0x001fe400008e0619 */
[----:B---3--:R-:W-:Y:S01]  /*0a90*/  FADD R19, R26, R27 ;  /* 0x0000001b1a137221 */ /* 0x008fe20000000000 */
[----:B------:R-:W-:-:S05]  /*0aa0*/  IMAD.WIDE R26, R17, 0x4, R10 ;  /* 0x00000004111a7825 */ /* 0x000fca00078e020a */
[----:B------:R0:W-:Y:S04]  /*0ab0*/  STG.E desc[UR6][R26.64], R19 ;  /* 0x000000131a007986 */ /* 0x0001e8000c101906 */
[----:B------:R-:W3:Y:S04]  /*0ac0*/  LDG.E R24, desc[UR6][R22.64] ;  /* 0x0000000616187981 */ /* 0x000ee8000c1e1900 */
[----:B------:R-:W3:Y:S01]  /*0ad0*/  LDG.E R29, desc[UR6][R20.64] ;  /* 0x00000006141d7981 */ /* 0x000ee2000c1e1900 */
[----:B------:R-:W-:Y:S02]  /*0ae0*/  IADD3 R18, P1, PT, R26, UR4, RZ ;  /* 0x000000041a127c10 */ /* 0x000fe4000ff3e0ff */
[----:B------:R-:W-:-:S03]  /*0af0*/  IADD3 R28, P2, PT, R20, UR4, RZ ;  /* 0x00000004141c7c10 */ /* 0x000fc6000ff5e0ff */
[----:B0-----:R-:W-:Y:S02]  /*0b00*/  IMAD.X R19, RZ, RZ, R27, P1 ;  /* 0x000000ffff137224 */ /* 0x001fe400008e061b */
[----:B---3--:R-:W-:Y:S01]  /*0b10*/  FADD R27, R24, R29 ;  /* 0x0000001d181b7221 */ /* 0x008fe20000000000 */
[----:B------:R-:W-:Y:S01]  /*0b20*/  IADD3 R24, P1, PT, R22, UR4, RZ ;  /* 0x0000000416187c10 */ /* 0x000fe2000ff3e0ff */
[----:B------:R-:W-:-:S03]  /*0b30*/  IMAD.X R29, RZ, RZ, R21, P2 ;  /* 0x000000ffff1d7224 */ /* 0x000fc600010e0615 */
[----:B------:R-:W-:Y:S01]  /*0b40*/  IADD3.X R25, PT, PT, RZ, R23, RZ, P1, !PT ;  /* 0x00000017ff197210 */ /* 0x000fe20000ffe4ff */
[----:B------:R0:W-:Y:S04]  /*0b50*/  STG.E desc[UR6][R18.64], R27 ;  /* 0x0000001b12007986 */ /* 0x0001e8000c101906 */
[----:B------:R-:W3:Y:S04]  /*0b60*/  LDG.E R26, desc[UR6][R24.64] ;  /* 0x00000006181a7981 */ /* 0x000ee8000c1e1900 */
[----:B------:R-:W3:Y:S01]  /*0b70*/  LDG.E R23, desc[UR6][R28.64] ;  /* 0x000000061c177981 */ /* 0x000ee2000c1e1900 */
[----:B------:R-:W-:-:S02]  /*0b80*/  IADD3 R20, P1, PT, R18, UR4, RZ ;  /* 0x0000000412147c10 */ /* 0x000fc4000ff3e0ff */
[----:B------:R-:W-:-:S03]  /*0b90*/  IADD3 R22, P2, PT, R28, UR4, RZ ;  /* 0x000000041c167c10 */ /* 0x000fc6000ff5e0ff */
[----:B------:R-:W-:Y:S01]  /*0ba0*/  IMAD.X R21, RZ, RZ, R19, P1 ;  /* 0x000000ffff157224 */ /* 0x000fe200008e0613 */
[----:B0-----:R-:W-:-:S04]  /*0bb0*/  IADD3 R18, P1, PT, R24, UR4, RZ ;  /* 0x0000000418127c10 */ /* 0x001fc8000ff3e0ff */
[----:B------:R-:W-:Y:S01]  /*0bc0*/  IADD3.X R19, PT, PT, RZ, R25, RZ, P1, !PT ;  /* 0x00000019ff137210 */ /* 0x000fe20000ffe4ff */
[----:B---3--:R-:W-:Y:S01]  /*0bd0*/  FADD R26, R26, R23 ;  /* 0x000000171a1a7221 */ /* 0x008fe20000000000 */
[----:B------:R-:W-:-:S04]  /*0be0*/  IMAD.X R23, RZ, RZ, R29, P2 ;  /* 0x000000ffff177224 */ /* 0x000fc800010e061d */
[----:B------:R0:W-:Y:S04]  /*0bf0*/  STG.E desc[UR6][R20.64], R26 ;  /* 0x0000001a14007986 */ /* 0x0001e8000c101906 */
[----:B------:R-:W3:Y:S04]  /*0c00*/  LDG.E R18, desc[UR6][R18.64] ;  /* 0x0000000612127981 */ /* 0x000ee8000c1e1900 */
[----:B------:R-:W3:Y:S01]  /*0c10*/  LDG.E R23, desc[UR6][R22.64] ;  /* 0x0000000616177981 */ /* 0x000ee2000c1e1900 */
[----:B------:R-:W-:Y:S02]  /*0c20*/  IADD3 R24, P1, PT, R20, UR4, RZ ;  /* 0x0000000414187c10 */ /* 0x000fe4000ff3e0ff */
[----:B------:R-:W-:-:S03]  /*0c30*/  IADD3 R16, PT, PT, R16, 0x10, RZ ;  /* 0x0000001010107810 */ /* 0x000fc60007ffe0ff */
[----:B------:R-:W-:Y:S01]  /*0c40*/  IMAD.X R25, RZ, RZ, R21, P1 ;  /* 0x000000ffff197224 */ /* 0x000fe200008e0615 */
[----:B------:R-:W-:Y:S01]  /*0c50*/  ISETP.GE.AND P1, PT, R16, -0xc, PT ;  /* 0xfffffff41000780c */ /* 0x000fe20003f26270 */
[----:B------:R-:W-:Y:S02]  /*0c60*/  VIADD R17, R17, UR4 ;  /* 0x0000000411117c36 */ /* 0x000fe40008000000 */
[----:B---3--:R-:W-:-:S05]  /*0c70*/  FADD R27, R18, R23 ;  /* 0x00000017121b7221 */ /* 0x008fca0000000000 */
[----:B------:R0:W-:Y:S05]  /*0c80*/  STG.E desc[UR6][R24.64], R27 ;  /* 0x0000001b18007986 */ /* 0x0001ea000c101906 */
[----:B------:R-:W-:Y:S05]  /*0c90*/  @!P1 BRA `(.L_x_4) ;  /* 0xfffffff400949947 */ /* 0x000fea000383ffff */
.L_x_3:
[----:B------:R-:W-:-:S05]  /*0ca0*/  IMAD.MOV R8, RZ, RZ, -R16 ;  /* 0x000000ffff087224 */ /* 0x000fca00078e0a10 */
[----:B------:R-:W-:-:S13]  /*0cb0*/  ISETP.GT.AND P1, PT, R8, 0x4, PT ;  /* 0x000000040800780c */ /* 0x000fda0003f24270 */
[----:B------:R-:W-:Y:S05]  /*0cc0*/  @!P1 BRA `(.L_x_5) ;  /* 0x0000000400449947 */ /* 0x000fea0003800000 */
[----:B------:R-:W3:Y:S08]  /*0cd0*/  LDC.64 R12, c[0x0][0x380] ;  /* 0x0000e000ff0c7b82 */ /* 0x000ef00000000a00 */
[----:B------:R-:W0:Y:S08]  /*0ce0*/  LDC.64 R10, c[0x0][0x388] ;  /* 0x0000e200ff0a7b82 */ /* 0x000e300000000a00 */
[----:B------:R-:W4:Y:S01]  /*0cf0*/  LDC.64 R8, c[0x0][0x390] ;  /* 0x0000e400ff087b82 */ /* 0x000f220000000a00 */
[----:B---3--:R-:W-:-:S05]  /*0d00*/  IMAD.WIDE R22, R17, 0x4, R12 ;  /* 0x0000000411167825 */ /* 0x008fca00078e020c */
[----:B------:R-:W3:Y:S01]  /*0d10*/  LDG.E R18, desc[UR6][R22.64] ;  /* 0x0000000616127981 */ /* 0x000ee2000c1e1900 */
[----:B0-----:R-:W-:-:S05]  /*0d20*/  IMAD.WIDE R20, R17, 0x4, R10 ;  /* 0x0000000411147825 */ /* 0x001fca00078e020a */
[----:B------:R-:W3:Y:S01]  /*0d30*/  LDG.E R19, desc[UR6][R20.64] ;  /* 0x0000000614137981 */ /* 0x000ee2000c1e1900 */
[----:B------:R-:W-:-:S04]  /*0d40*/  IADD3 R24, P0, PT, R22, UR4, RZ ;  /* 0x0000000416187c10 */ /* 0x000fc8000ff1e0ff */
[----:B------:R-:W-:Y:S01]  /*0d50*/  IADD3.X R25, PT, PT, RZ, R23, RZ, P0, !PT ;  /* 0x00000017ff197210 */ /* 0x000fe200007fe4ff */
[----:B----4-:R-:W-:-:S04]  /*0d60*/  IMAD.WIDE R28, R17, 0x4, R8 ;  /* 0x00000004111c7825 */ /* 0x010fc800078e0208 */
[----:B---3--:R-:W-:Y:S01]  /*0d70*/  FADD R27, R18, R19 ;  /* 0x00000013121b7221 */ /* 0x008fe20000000000 */
[----:B------:R-:W-:-:S05]  /*0d80*/  IADD3 R18, P0, PT, R20, UR4, RZ ;  /* 0x0000000414127c10 */ /* 0x000fca000ff1e0ff */
[----:B------:R-:W-:Y:S01]  /*0d90*/  IMAD.X R19, RZ, RZ, R21, P0 ;  /* 0x000000ffff137224 */ /* 0x000fe200000e0615 */
[----:B------:R0:W-:Y:S04]  /*0da0*/  STG.E desc[UR6][R28.64], R27 ;  /* 0x0000001b1c007986 */ /* 0x0001e8000c101906 */
[----:B------:R-:W0:Y:S04]  /*0db0*/  LDG.E R26, desc[UR6][R24.64] ;  /* 0x00000006181a7981 */ /* 0x000e28000c1e1900 */
[----:B------:R-:W0:Y:S01]  /*0dc0*/  LDG.E R23, desc[UR6][R18.64] ;  /* 0x0000000612177981 */ /* 0x000e22000c1e1900 */
[----:B------:R-:W-:-:S05]  /*0dd0*/  IADD3 R20, P0, PT, R28, UR4, RZ ;  /* 0x000000041c147c10 */ /* 0x000fca000ff1e0ff */
[----:B------:R-:W-:Y:S01]  /*0de0*/  IMAD.X R21, RZ, RZ, R29, P0 ;  /* 0x000000ffff157224 */ /* 0x000fe200000e061d */
[----:B------:R-:W-:Y:S01]  /*0df0*/  IADD3 R22, P0, PT, R24, UR4, RZ ;  /* 0x0000000418167c10 */ /* 0x000fe2000ff1e0ff */
[----:B0-----:R-:W-:Y:S01]  /*0e00*/  FADD R29, R26, R23 ;  /* 0x000000171a1d7221 */ /* 0x001fe20000000000 */
[----:B------:R-:W-:Y:S02]  /*0e10*/  IADD3 R26, P1, PT, R18, UR4, RZ ;  /* 0x00000004121a7c10 */ /* 0x000fe4000ff3e0ff */
[----:B------:R-:W-:-:S03]  /*0e20*/  IADD3.X R23, PT, PT, RZ, R25, RZ, P0, !PT ;  /* 0x00000019ff177210 */ /* 0x000fc600007fe4ff */
[----:B------:R-:W-:Y:S01]  /*0e30*/  IMAD.X R27, RZ, RZ, R19, P1 ;  /* 0x000000ffff1b7224 */ /* 0x000fe200008e0613 */
        /* <DEDUP_REMOVED lines=13> */
[----:B------:R-:W-:Y:S01]  /*0f10*/  IADD3 R22, P0, PT, R18, UR4, RZ ;  /* 0x0000000412167c10 */ /* 0x000fe2000ff1e0ff */
[----:B------:R-:W-:-:S03]  /*0f20*/  VIADD R17, R17, UR4 ;  /* 0x0000000411117c36 */ /* 0x000fc60008000000 */
[----:B------:R-:W-:Y:S01]  /*0f30*/  IADD3.X R23, PT, PT, RZ, R19, RZ, P0, !PT ;  /* 0x00000013ff177210 */ /* 0x000fe200007fe4ff */
[----:B------:R-:W-:-:S04]  /*0f40*/  IMAD.WIDE R12, R17, 0x4, R12 ;  /* 0x00000004110c7825 */ /* 0x000fc800078e020c */
[----:B------:R-:W-:-:S04]  /*0f50*/  IMAD.WIDE R10, R17, 0x4, R10 ;  /* 0x00000004110a7825 */ /* 0x000fc800078e020a */
[----:B---3--:R-:W-:-:S05]  /*0f60*/  FADD R27, R20, R25 ;  /* 0x00000019141b7221 */ /* 0x008fca0000000000 */
[----:B------:R3:W-:Y:S04]  /*0f70*/  STG.E desc[UR6][R22.64], R27 ;  /* 0x0000001b16007986 */ /* 0x0007e8000c101906 */
[----:B------:R-:W4:Y:S04]  /*0f80*/  LDG.E R26, desc[UR6][R12.64] ;  /* 0x000000060c1a7981 */ /* 0x000f28000c1e1900 */
[----:B------:R-:W4:Y:S01]  /*0f90*/  LDG.E R29, desc[UR6][R10.64] ;  /* 0x000000060a1d7981 */ /* 0x000f22000c1e1900 */
[----:B0-----:R-:W-:Y:S02]  /*0fa0*/  IADD3 R18, P0, PT, R12, UR4, RZ ;  /* 0x000000040c127c10 */ /* 0x001fe4000ff1e0ff */
[----:B------:R-:W-:Y:S01]  /*0fb0*/  IADD3 R20, P1, PT, R10, UR4, RZ ;  /* 0x000000040a147c10 */ /* 0x000fe2000ff3e0ff */
[----:B------:R-:W-:-:S04]  /*0fc0*/  IMAD.WIDE R24, R17, 0x4, R8 ;  /* 0x0000000411187825 */ /* 0x000fc800078e0208 */
[----:B------:R-:W-:Y:S02]  /*0fd0*/  IMAD.X R19, RZ, RZ, R13, P0 ;  /* 0x000000ffff137224 */ /* 0x000fe400000e060d */
[----:B------:R-:W-:Y:S02]  /*0fe0*/  IMAD.X R21, RZ, RZ, R11, P1 ;  /* 0x000000ffff157224 */ /* 0x000fe400008e060b */
[----:B----4-:R-:W-:-:S05]  /*0ff0*/  FADD R29, R26, R29 ;  /* 0x0000001d1a1d7221 */ /* 0x010fca0000000000 */
[----:B------:R0:W-:Y:S04]  /*1000*/  STG.E desc[UR6][R24.64], R29 ;  /* 0x0000001d18007986 */ /* 0x0001e8000c101906 */
[----:B------:R-:W4:Y:S04]  /*1010*/  LDG.E R26, desc[UR6][R18.64] ;  /* 0x00000006121a7981 */ /* 0x000f28000c1e1900 */
[----:B---3--:R-:W4:Y:S01]  /*1020*/  LDG.E R23, desc[UR6][R20.64] ;  /* 0x0000000614177981 */ /* 0x008f22000c1e1900 */
[----:B------:R-:W-:Y:S02]  /*1030*/  IADD3 R8, P0, PT, R24, UR4, RZ ;  /* 0x0000000418087c10 */ /* 0x000fe4000ff1e0ff */
[----:B------:R-:W-:-:S02]  /*1040*/  IADD3 R10, P1, PT, R18, UR4, RZ ;  /* 0x00000004120a7c10 */ /* 0x000fc4000ff3e0ff */
[----:B------:R-:W-:Y:S02]  /*1050*/  IADD3 R12, P2, PT, R20, UR4, RZ ;  /* 0x00000004140c7c10 */ /* 0x000fe4000ff5e0ff */
[----:B------:R-:W-:Y:S01]  /*1060*/  IADD3.X R9, PT, PT, RZ, R25, RZ, P0, !PT ;  /* 0x00000019ff097210 */ /* 0x000fe200007fe4ff */
[----:B------:R-:W-:Y:S01]  /*1070*/  IMAD.X R11, RZ, RZ, R19, P1 ;  /* 0x000000ffff0b7224 */ /* 0x000fe200008e0613 */
[----:B------:R-:W-:Y:S01]  /*1080*/  IADD3.X R13, PT, PT, RZ, R21, RZ, P2, !PT ;  /* 0x00000015ff0d7210 */ /* 0x000fe200017fe4ff */
[----:B----4-:R-:W-:-:S05]  /*1090*/  FADD R27, R26, R23 ;  /* 0x000000171a1b7221 */ /* 0x010fca0000000000 */
[----:B------:R3:W-:Y:S04]  /*10a0*/  STG.E desc[UR6][R8.64], R27 ;  /* 0x0000001b08007986 */ /* 0x0007e8000c101906 */
[----:B0-----:R-:W4:Y:S04]  /*10b0*/  LDG.E R24, desc[UR6][R10.64] ;  /* 0x000000060a187981 */ /* 0x001f28000c1e1900 */
[----:B------:R-:W4:Y:S01]  /*10c0*/  LDG.E R25, desc[UR6][R12.64] ;  /* 0x000000060c197981 */ /* 0x000f22000c1e1900 */
[----:B------:R-:W-:Y:S02]  /*10d0*/  IADD3 R18, P0, PT, R8, UR4, RZ ;  /* 0x0000000408127c10 */ /* 0x000fe4000ff1e0ff */
[----:B------:R-:W-:-:S02]  /*10e0*/  IADD3 R22, P2, PT, R12, UR4, RZ ;  /* 0x000000040c167c10 */ /* 0x000fc4000ff5e0ff */
[----:B------:R-:W-:Y:S01]  /*10f0*/  IADD3 R20, P1, PT, R10, UR4, RZ ;  /* 0x000000040a147c10 */ /* 0x000fe2000ff3e0ff */
[----:B------:R-:W-:Y:S02]  /*1100*/  IMAD.X R19, RZ, RZ, R9, P0 ;  /* 0x000000ffff137224 */ /* 0x000fe400000e0609 */
[----:B------:R-:W-:Y:S01]  /*1110*/  IMAD.X R23, RZ, RZ, R13, P2 ;  /* 0x000000ffff177224 */ /* 0x000fe200010e060d */
[----:B------:R-:W-:Y:S01]  /*1120*/  IADD3.X R21, PT, PT, RZ, R11, RZ, P1, !PT ;  /* 0x0000000bff157210 */ /* 0x000fe20000ffe4ff */
[----:B----4-:R-:W-:-:S05]  /*1130*/  FADD R25, R24, R25 ;  /* 0x0000001918197221 */ /* 0x010fca0000000000 */
[----:B------:R4:W-:Y:S04]  /*1140*/  STG.E desc[UR6][R18.64], R25 ;  /* 0x0000001912007986 */ /* 0x0009e8000c101906 */
[----:B------:R-:W5:Y:S04]  /*1150*/  LDG.E R20, desc[UR6][R20.64] ;  /* 0x0000000614147981 */ /* 0x000f68000c1e1900 */
[----:B------:R-:W5:Y:S01]  /*1160*/  LDG.E R23, desc[UR6][R22.64] ;  /* 0x0000000616177981 */ /* 0x000f62000c1e1900 */
[----:B---3--:R-:W-:-:S04]  /*1170*/  IADD3 R8, P0, PT, R18, UR4, RZ ;  /* 0x0000000412087c10 */ /* 0x008fc8000ff1e0ff */
[----:B------:R-:W-:Y:S01]  /*1180*/  IADD3.X R9, PT, PT, RZ, R19, RZ, P0, !PT ;  /* 0x00000013ff097210 */ /* 0x000fe200007fe4ff */
[----:B------:R-:W-:Y:S01]  /*1190*/  VIADD R16, R16, 0x8 ;  /* 0x0000000810107836 */ /* 0x000fe20000000000 */
[----:B------:R-:W-:Y:S02]  /*11a0*/  PLOP3.LUT P0, PT, PT, PT, PT, 0x8, 0x80 ;  /* 0x000000000080781c */ /* 0x000fe40003f0e170 */
[----:B------:R-:W-:Y:S01]  /*11b0*/  IADD3 R17, PT, PT, R17, UR4, RZ ;  /* 0x0000000411117c10 */ /* 0x000fe2000fffe0ff */
[----:B-----5:R-:W-:-:S05]  /*11c0*/  FADD R11, R20, R23 ;  /* 0x00000017140b7221 */ /* 0x020fca0000000000 */
[----:B------:R4:W-:Y:S05]  /*11d0*/  STG.E desc[UR6][R8.64], R11 ;  /* 0x0000000b08007986 */ /* 0x0009ea000c101906 */
.L_x_5:
[----:B------:R-:W-:-:S13]  /*11e0*/  ISETP.NE.OR P0, PT, R16, RZ, P0 ;  /* 0x000000ff1000720c */ /* 0x000fda0000705670 */
[----:B------:R-:W-:Y:S05]  /*11f0*/  @!P0 BRA `(.L_x_1) ;  /* 0x0000000000a48947 */ /* 0x000fea0003800000 */
.L_x_2:
[----:B01-3--:R-:W-:-:S04]  /*1200*/  IMAD.WIDE R20, R17, 0x4, R4 ;  /* 0x0000000411147825 */ /* 0x00bfc800078e0204 */
[----:B--2---:R-:W-:Y:S01]  /*1210*/  IMAD.WIDE R12, R17, 0x4, R6 ;  /* 0x00000004110c7825 */ /* 0x004fe200078e0206 */
[----:B----4-:R-:W2:Y:S04]  /*1220*/  LDG.E R9, desc[UR6][R20.64] ;  /* 0x0000000614097981 */ /* 0x010ea8000c1e1900 */
[----:B------:R-:W2:Y:S01]  /*1230*/  LDG.E R18, desc[UR6][R12.64] ;  /* 0x000000060c127981 */ /* 0x000ea2000c1e1900 */
[----:B------:R-:W-:Y:S02]  /*1240*/  IADD3 R8, P0, PT, R20, UR4, RZ ;  /* 0x0000000414087c10 */ /* 0x000fe4000ff1e0ff */
[----:B------:R-:W-:-:S04]  /*1250*/  IADD3 R10, P1, PT, R12, UR4, RZ ;  /* 0x000000040c0a7c10 */ /* 0x000fc8000ff3e0ff */
[----:B------:R-:W-:Y:S01]  /*1260*/  IADD3.X R11, PT, PT, RZ, R13, RZ, P1, !PT ;  /* 0x0000000dff0b7210 */ /* 0x000fe20000ffe4ff */
[----:B--2---:R-:W-:Y:S01]  /*1270*/  FADD R25, R9, R18 ;  /* 0x0000001209197221 */ /* 0x004fe20000000000 */
[----:B------:R-:W-:-:S04]  /*1280*/  IMAD.WIDE R18, R17, 0x4, R2 ;  /* 0x0000000411127825 */ /* 0x000fc800078e0202 */
[----:B------:R-:W-:Y:S01]  /*1290*/  IMAD.X R9, RZ, RZ, R21, P0 ;  /* 0x000000ffff097224 */ /* 0x000fe200000e0615 */
[----:B------:R0:W-:Y:S04]  /*12a0*/  STG.E desc[UR6][R18.64], R25 ;  /* 0x0000001912007986 */ /* 0x0001e8000c101906 */
[----:B------:R-:W2:Y:S04]  /*12b0*/  LDG.E R24, desc[UR6][R8.64] ;  /* 0x0000000608187981 */ /* 0x000ea8000c1e1900 */
[----:B------:R-:W2:Y:S01]  /*12c0*/  LDG.E R27, desc[UR6][R10.64] ;  /* 0x000000060a1b7981 */ /* 0x000ea2000c1e1900 */
[----:B------:R-:W-:-:S02]  /*12d0*/  IADD3 R20, P0, PT, R18, UR4, RZ ;  /* 0x0000000412147c10 */ /* 0x000fc4000ff1e0ff */
[----:B------:R-:W-:Y:S02]  /*12e0*/  IADD3 R22, P2, PT, R10, UR4, RZ ;  /* 0x000000040a167c10 */ /* 0x000fe4000ff5e0ff */
[----:B------:R-:W-:Y:S01]  /*12f0*/  IADD3 R12, P1, PT, R8, UR4, RZ ;  /* 0x00000004080c7c10 */ /* 0x000fe2000ff3e0ff */
[----:B------:R-:W-:Y:S02]  /*1300*/  IMAD.X R21, RZ, RZ, R19, P0 ;  /* 0x000000ffff157224 */ /* 0x000fe400000e0613 */
[----:B------:R-:W-:Y:S01]  /*1310*/  IMAD.X R23, RZ, RZ, R11, P2 ;  /* 0x000000ffff177224 */ /* 0x000fe200010e060b */
[----:B------:R-:W-:Y:S01]  /*1320*/  IADD3.X R13, PT, PT, RZ, R9, RZ, P1, !PT ;  /* 0x00000009ff0d7210 */ /* 0x000fe20000ffe4ff */
[----:B--2---:R-:W-:-:S05]  /*1330*/  FADD R27, R24, R27 ;  /* 0x0000001b181b7221 */ /* 0x004fca0000000000 */
[----:B------:R1:W-:Y:S04]  /*1340*/  STG.E desc[UR6][R20.64], R27 ;  /* 0x0000001b14007986 */ /* 0x0003e8000c101906 */
[----:B------:R-:W2:Y:S04]  /*1350*/  LDG.E R24, desc[UR6][R12.64] ;  /* 0x000000060c187981 */ /* 0x000ea8000c1e1900 */
[----:B0-----:R-:W2:Y:S01]  /*1360*/  LDG.E R25, desc[UR6][R22.64] ;  /* 0x0000000616197981 */ /* 0x001ea2000c1e1900 */
[----:B------:R-:W-:Y:S02]  /*1370*/  IADD3 R8, P0, PT, R20, UR4, RZ ;  /* 0x0000000414087c10 */ /* 0x000fe4000ff1e0ff */
[----:B------:R-:W-:-:S02]  /*1380*/  IADD3 R10, P1, PT, R12, UR4, RZ ;  /* 0x000000040c0a7c10 */ /* 0x000fc4000ff3e0ff */
[----:B------:R-:W-:Y:S02]  /*1390*/  IADD3 R18, P2, PT, R22, UR4, RZ ;  /* 0x0000000416127c10 */ /* 0x000fe4000ff5e0ff */
[----:B------:R-:W-:Y:S01]  /*13a0*/  IADD3.X R9, PT, PT, RZ, R21, RZ, P0, !PT ;  /* 0x00000015ff097210 */ /* 0x000fe200007fe4ff */
[----:B------:R-:W-:Y:S01]  /*13b0*/  IMAD.X R11, RZ, RZ, R13, P1 ;  /* 0x000000ffff0b7224 */ /* 0x000fe200008e060d */
[----:B------:R-:W-:Y:S01]  /*13c0*/  IADD3.X R19, PT, PT, RZ, R23, RZ, P2, !PT ;  /* 0x00000017ff137210 */ /* 0x000fe200017fe4ff */
[----:B--2---:R-:W-:-:S05]  /*13d0*/  FADD R25, R24, R25 ;  /* 0x0000001918197221 */ /* 0x004fca0000000000 */
[----:B------:R3:W-:Y:S04]  /*13e0*/  STG.E desc[UR6][R8.64], R25 ;  /* 0x0000001908007986 */ /* 0x0007e8000c101906 */
[----:B------:R-:W1:Y:S04]  /*13f0*/  LDG.E R10, desc[UR6][R10.64] ;  /* 0x000000060a0a7981 */ /* 0x000e68000c1e1900 */
[----:B------:R-:W1:Y:S01]  /*1400*/  LDG.E R19, desc[UR6][R18.64] ;  /* 0x0000000612137981 */ /* 0x000e62000c1e1900 */
[----:B------:R-:W-:Y:S01]  /*1410*/  IADD3 R12, P0, PT, R8, UR4, RZ ;  /* 0x00000004080c7c10 */ /* 0x000fe2000ff1e0ff */
[----:B------:R-:W-:Y:S01]  /*1420*/  VIADD R17, R17, UR4 ;  /* 0x0000000411117c36 */ /* 0x000fe20008000000 */
[----:B------:R-:W-:-:S03]  /*1430*/  IADD3 R16, PT, PT, R16, 0x4, RZ ;  /* 0x0000000410107810 */ /* 0x000fc60007ffe0ff */
[----:B------:R-:W-:Y:S01]  /*1440*/  IMAD.X R13, RZ, RZ, R9, P0 ;  /* 0x000000ffff0d7224 */ /* 0x000fe200000e0609 */
[----:B------:R-:W-:Y:S01]  /*1450*/  ISETP.NE.AND P0, PT, R16, RZ, PT ;  /* 0x000000ff1000720c */ /* 0x000fe20003f05270 */
[----:B-1----:R-:W-:-:S05]  /*1460*/  FADD R21, R10, R19 ;  /* 0x000000130a157221 */ /* 0x002fca0000000000 */
[----:B------:R3:W-:Y:S07]  /*1470*/  STG.E desc[UR6][R12.64], R21 ;  /* 0x000000150c007986 */ /* 0x0007ee000c101906 */
[----:B------:R-:W-:Y:S05]  /*1480*/  @P0 BRA `(.L_x_2) ;  /* 0xfffffffc005c0947 */ /* 0x000fea000383ffff */
.L_x_1:
[----:B------:R-:W-:-:S13]  /*1490*/  ISETP.NE.AND P0, PT, R14, RZ, PT ;  /* 0x000000ff0e00720c */ /* 0x000fda0003f05270 */
[----:B------:R-:W-:Y:S05]  /*14a0*/  @!P0 EXIT ;  /* 0x000000000000894d */ /* 0x000fea0003800000 */
[----:B---3--:R-:W3:Y:S01]  /*14b0*/  LDC.64 R12, c[0x0][0x390] ;  /* 0x0000e400ff0c7b82 */ /* 0x008ee20000000a00 */
[----:B------:R-:W-:Y:S01]  /*14c0*/  IMAD R15, R15, UR5, R0 ;  /* 0x000000050f0f7c24 */ /* 0x000fe2000f8e0200 */
[----:B------:R-:W-:-:S06]  /*14d0*/  IADD3 R14, PT, PT, -R14, RZ, RZ ;  /* 0x000000ff0e0e7210 */ /* 0x000fcc0007ffe1ff */
[----:B----4-:R-:W4:Y:S08]  /*14e0*/  LDC.64 R8, c[0x0][0x380] ;  /* 0x0000e000ff087b82 */ /* 0x010f300000000a00 */
[----:B------:R-:W0:Y:S02]  /*14f0*/  LDC.64 R10, c[0x0][0x388] ;  /* 0x0000e200ff0a7b82 */ /* 0x000e240000000a00 */
.L_x_6:
[----:B0---4-:R-:W-:-:S04]  /*1500*/  IMAD.WIDE R2, R15, 0x4, R8 ;  /* 0x000000040f027825 */ /* 0x011fc800078e0208 */
[C---:B-1----:R-:W-:Y:S02]  /*1510*/  IMAD.WIDE R4, R15.reuse, 0x4, R10 ;  /* 0x000000040f047825 */ /* 0x042fe400078e020a */
[----:B------:R-:W4:Y:S04]  /*1520*/  LDG.E R2, desc[UR6][R2.64] ;  /* 0x0000000602027981 */ /* 0x000f28000c1e1900 */
[----:B------:R-:W4:Y:S01]  /*1530*/  LDG.E R5, desc[UR6][R4.64] ;  /* 0x0000000604057981 */ /* 0x000f22000c1e1900 */
[----:B------:R-:W-:Y:S02]  /*1540*/  VIADD R14, R14, 0x1 ;  /* 0x000000010e0e7836 */ /* 0x000fe40000000000 */
[C---:B--23--:R-:W-:Y:S01]  /*1550*/  IMAD.WIDE R6, R15.reuse, 0x4, R12 ;  /* 0x000000040f067825 */ /* 0x04cfe200078e020c */
[----:B------:R-:W-:-:S02]  /*1560*/  IADD3 R15, PT, PT, R15, UR5, RZ ;  /* 0x000000050f0f7c10 */ /* 0x000fc4000fffe0ff */
[----:B------:R-:W-:Y:S01]  /*1570*/  ISETP.NE.AND P0, PT, R14, RZ, PT ;  /* 0x000000ff0e00720c */ /* 0x000fe20003f05270 */
[----:B----4-:R-:W-:-:S05]  /*1580*/  FADD R17, R2, R5 ;  /* 0x0000000502117221 */ /* 0x010fca0000000000 */
[----:B------:R0:W-:Y:S07]  /*1590*/  STG.E desc[UR6][R6.64], R17 ;  /* 0x0000001106007986 */ /* 0x0001ee000c101906 */
[----:B------:R-:W-:Y:S05]  /*15a0*/  @P0 BRA `(.L_x_6) ;  /* 0xfffffffc00d40947 */ /* 0x000fea000383ffff */
[----:B------:R-:W-:Y:S05]  /*15b0*/  EXIT ;  /* 0x000000000000794d */ /* 0x000fea0003800000 */
.L_x_7:
        /* <DEDUP_REMOVED lines=12> */
.L_x_15:


//--------------------- .text._Z18vectorAddOneThreadPKfS0_Pfi --------------------------
	.section	.text._Z18vectorAddOneThreadPKfS0_Pfi,"ax",@progbits
	.align	128
        .global         _Z18vectorAddOneThreadPKfS0_Pfi
        .type           _Z18vectorAddOneThreadPKfS0_Pfi,@function
        .size           _Z18vectorAddOneThreadPKfS0_Pfi,(.L_x_16 - _Z18vectorAddOneThreadPKfS0_Pfi)
        .other          _Z18vectorAddOneThreadPKfS0_Pfi,@"STO_CUDA_ENTRY STV_DEFAULT"
_Z18vectorAddOneThreadPKfS0_Pfi:
.text._Z18vectorAddOneThreadPKfS0_Pfi:
[----:B------:R-:W-:Y:S08]  /*0000*/  LDC R1, c[0x0][0x37c] ;  /* 0x0000df00ff017b82 */ /* 0x000ff00000000800 */
[----:B------:R-:W0:Y:S02]  /*0010*/  LDC R2, c[0x0][0x398] ;  /* 0x0000e600ff027b82 */ /* 0x000e240000000800 */
[----:B0-----:R-:W-:-:S13]  /*0020*/  ISETP.GE.AND P0, PT, R2, 0x1, PT ;  /* 0x000000010200780c */ /* 0x001fda0003f06270 */
[----:B------:R-:W-:Y:S05]  /*0030*/  @!P0 EXIT ;  /* 0x000000000000894d */ /* 0x000fea0003800000 */
[C---:B------:R-:W-:Y:S01]  /*0040*/  ISETP.GE.U32.AND P1, PT, R2.reuse, 0x10, PT ;  /* 0x000000100200780c */ /* 0x040fe20003f26070 */
[----:B------:R-:W0:Y:S01]  /*0050*/  LDCU.64 UR12, c[0x0][0x358] ;  /* 0x00006b00ff0c77ac */ /* 0x000e220008000a00 */
[----:B------:R-:W-:Y:S01]  /*0060*/  LOP3.LUT R12, R2, 0xf, RZ, 0xc0, !PT ;  /* 0x0000000f020c7812 */ /* 0x000fe200078ec0ff */
[----:B------:R-:W-:-:S03]  /*0070*/  HFMA2 R0, -RZ, RZ, 0, 0 ;  /* 0x00000000ff007431 */ /* 0x000fc600000001ff */
[----:B------:R-:W-:-:S07]  /*0080*/  ISETP.NE.AND P0, PT, R12, RZ, PT ;  /* 0x000000ff0c00720c */ /* 0x000fce0003f05270 */
[----:B------:R-:W-:Y:S06]  /*0090*/  @!P1 BRA `(.L_x_8) ;  /* 0x0000000400789947 */ /* 0x000fec0003800000 */
[----:B------:R-:W1:Y:S01]  /*00a0*/  LDCU.128 UR4, c[0x0][0x380] ;  /* 0x00007000ff0477ac */ /* 0x000e620008000c00 */
[----:B------:R-:W-:Y:S01]  /*00b0*/  LOP3.LUT R0, R2, 0x7ffffff0, RZ, 0xc0, !PT ;  /* 0x7ffffff002007812 */ /* 0x000fe200078ec0ff */
[----:B------:R-:W2:Y:S03]  /*00c0*/  LDCU.64 UR10, c[0x0][0x390] ;  /* 0x00007200ff0a77ac */ /* 0x000ea60008000a00 */
[----:B------:R-:W-:Y:S01]  /*00d0*/  IADD3 R3, PT, PT, -R0, RZ, RZ ;  /* 0x000000ff00037210 */ /* 0x000fe20007ffe1ff */
[----:B-1----:R-:W-:Y:S02]  /*00e0*/  UIADD3 UR8, UP0, UPT, UR4, 0x20, URZ ;  /* 0x0000002004087890 */ /* 0x002fe4000ff1e0ff */
[----:B------:R-:W-:Y:S02]  /*00f0*/  UIADD3 UR6, UP1, UPT, UR6, 0x20, URZ ;  /* 0x0000002006067890 */ /* 0x000fe4000ff3e0ff */
[----:B--2---:R-:W-:-:S02]  /*0100*/  UIADD3 UR4, UP2, UPT, UR10, 0x20, URZ ;  /* 0x000000200a047890 */ /* 0x004fc4000ff5e0ff */
[----:B------:R-:W-:Y:S01]  /*0110*/  UIADD3.X UR9, UPT, UPT, URZ, UR5, URZ, UP0, !UPT ;  /* 0x00000005ff097290 */ /* 0x000fe200087fe4ff */
[----:B------:R-:W-:Y:S01]  /*0120*/  MOV R16, UR8 ;  /* 0x0000000800107c02 */ /* 0x000fe20008000f00 */
[----:B------:R-:W-:Y:S01]  /*0130*/  UIADD3.X UR7, UPT, UPT, URZ, UR7, URZ, UP1, !UPT ;  /* 0x00000007ff077290 */ /* 0x000fe20008ffe4ff */
[----:B------:R-:W-:Y:S01]  /*0140*/  IMAD.U32 R11, RZ, RZ, UR6 ;  /* 0x00000006ff0b7e24 */ /* 0x000fe2000f8e00ff */
[----:B------:R-:W-:Y:S01]  /*0150*/  UIADD3.X UR5, UPT, UPT, URZ, UR11, URZ, UP2, !UPT ;  /* 0x0000000bff057290 */ /* 0x000fe200097fe4ff */
[----:B------:R-:W-:Y:S02]  /*0160*/  MOV R10, UR4 ;  /* 0x00000004000a7c02 */ /* 0x000fe40008000f00 */
[----:B------:R-:W-:Y:S02]  /*0170*/  MOV R5, UR9 ;  /* 0x0000000900057c02 */ /* 0x000fe40008000f00 */
[----:B------:R-:W-:Y:S01]  /*0180*/  MOV R14, UR7 ;  /* 0x00000007000e7c02 */ /* 0x000fe20008000f00 */
[----:B------:R-:W-:-:S07]  /*0190*/  IMAD.U32 R13, RZ, RZ, UR5 ;  /* 0x00000005ff0d7e24 */ /* 0x000fce000f8e00ff */
.L_x_9:
[----:B------:R-:W-:Y:S02]  /*01a0*/  MOV R4, R16 ;  /* 0x0000001000047202 */ /* 0x000fe40000000f00 */
[----:B------:R-:W-:Y:S02]  /*01b0*/  MOV R6, R11 ;  /* 0x0000000b00067202 */ /* 0x000fe40000000f00 */
[----:B------:R-:W-:Y:S01]  /*01c0*/  MOV R7, R14 ;  /* 0x0000000e00077202 */ /* 0x000fe20000000f00 */
[----:B0-2---:R-:W2:Y:S04]  /*01d0*/  LDG.E R8, desc[UR12][R4.64+-0x20] ;  /* 0xffffe00c04087981 */ /* 0x005ea8000c1e1900 */
[----:B------:R-:W2:Y:S02]  /*01e0*/  LDG.E R9, desc[UR12][R6.64+-0x20] ;  /* 0xffffe00c06097981 */ /* 0x000ea4000c1e1900 */
[----:B--2---:R-:W-:Y:S01]  /*01f0*/  FADD R11, R8, R9 ;  /* 0x00000009080b7221 */ /* 0x004fe20000000000 */
[----:B------:R-:W-:Y:S01]  /*0200*/  IMAD.MOV.U32 R8, RZ, RZ, R10 ;  /* 0x000000ffff087224 */ /* 0x000fe200078e000a */
[----:B------:R-:W-:-:S05]  /*0210*/  MOV R9, R13 ;  /* 0x0000000d00097202 */ /* 0x000fca0000000f00 */
[----:B------:R0:W-:Y:S04]  /*0220*/  STG.E desc[UR12][R8.64+-0x20], R11 ;  /* 0xffffe00b08007986 */ /* 0x0001e8000c10190c */
[----:B------:R-:W2:Y:S04]  /*0230*/  LDG.E R10, desc[UR12][R4.64+-0x1c] ;  /* 0xffffe40c040a7981 */ /* 0x000ea8000c1e1900 */
[----:B------:R-:W2:Y:S02]  /*0240*/  LDG.E R13, desc[UR12][R6.64+-0x1c] ;  /* 0xffffe40c060d7981 */ /* 0x000ea4000c1e1900 */
[----:B--2---:R-:W-:-:S05]  /*0250*/  FADD R13, R10, R13 ;  /* 0x0000000d0a0d7221 */ /* 0x004fca0000000000 */
[----:B------:R1:W-:Y:S04]  /*0260*/  STG.E desc[UR12][R8.64+-0x1c], R13 ;  /* 0xffffe40d08007986 */ /* 0x0003e8000c10190c */
[----:B------:R-:W2:Y:S04]  /*0270*/  LDG.E R10, desc[UR12][R4.64+-0x18] ;  /* 0xffffe80c040a7981 */ /* 0x000ea8000c1e1900 */
[----:B------:R-:W2:Y:S02]  /*0280*/  LDG.E R15, desc[UR12][R6.64+-0x18] ;  /* 0xffffe80c060f7981 */ /* 0x000ea4000c1e1900 */
[----:B--2---:R-:W-:-:S05]  /*0290*/  FADD R15, R10, R15 ;  /* 0x0000000f0a0f7221 */ /* 0x004fca0000000000 */
[----:B------:R2:W-:Y:S04]  /*02a0*/  STG.E desc[UR12][R8.64+-0x18], R15 ;  /* 0xffffe80f08007986 */ /* 0x0005e8000c10190c */
[----:B------:R-:W3:Y:S04]  /*02b0*/  LDG.E R10, desc[UR12][R4.64+-0x14] ;  /* 0xffffec0c040a7981 */ /* 0x000ee8000c1e1900 */
[----:B------:R-:W3:Y:S02]  /*02c0*/  LDG.E R17, desc[UR12][R6.64+-0x14] ;  /* 0xffffec0c06117981 */ /* 0x000ee4000c1e1900 */
[----:B---3--:R-:W-:-:S05]  /*02d0*/  FADD R17, R10, R17 ;  /* 0x000000110a117221 */ /* 0x008fca0000000000 */
[----:B------:R3:W-:Y:S04]  /*02e0*/  STG.E desc[UR12][R8.64+-0x14], R17 ;  /* 0xffffec1108007986 */ /* 0x0007e8000c10190c */
[----:B------:R-:W4:Y:S04]  /*02f0*/  LDG.E R10, desc[UR12][R4.64+-0x10] ;  /* 0xfffff00c040a7981 */ /* 0x000f28000c1e1900 */
[----:B0-----:R-:W4:Y:S02]  /*0300*/  LDG.E R11, desc[UR12][R6.64+-0x10] ;  /* 0xfffff00c060b7981 */ /* 0x001f24000c1e1900 */
[----:B----4-:R-:W-:-:S05]  /*0310*/  FADD R11, R10, R11 ;  /* 0x0000000b0a0b7221 */ /* 0x010fca0000000000 */
[----:B------:R0:W-:Y:S04]  /*0320*/  STG.E desc[UR12][R8.64+-0x10], R11 ;  /* 0xfffff00b08007986 */ /* 0x0001e8000c10190c */
[----:B------:R-:W4:Y:S04]  /*0330*/  LDG.E R10, desc[UR12][R4.64+-0xc] ;  /* 0xfffff40c040a7981 */ /* 0x000f28000c1e1900 */
[----:B-1----:R-:W4:Y:S02]  /*0340*/  LDG.E R13, desc[UR12][R6.64+-0xc] ;  /* 0xfffff40c060d7981 */ /* 0x002f24000c1e1900 */
[----:B----4-:R-:W-:-:S05]  /*0350*/  FADD R13, R10, R13 ;  /* 0x0000000d0a0d7221 */ /* 0x010fca0000000000 */
[----:B------:R1:W-:Y:S04]  /*0360*/  STG.E desc[UR12][R8.64+-0xc], R13 ;  /* 0xfffff40d08007986 */ /* 0x0003e8000c10190c */
[----:B------:R-:W4:Y:S04]  /*0370*/  LDG.E R10, desc[UR12][R4.64+-0x8] ;  /* 0xfffff80c040a7981 */ /* 0x000f28000c1e1900 */
[----:B--2---:R-:W4:Y:S02]  /*0380*/  LDG.E R15, desc[UR12][R6.64+-0x8] ;  /* 0xfffff80c060f7981 */ /* 0x004f24000c1e1900 */
[----:B----4-:R-:W-:-:S05]  /*0390*/  FADD R15, R10, R15 ;  /* 0x0000000f0a0f7221 */ /* 0x010fca0000000000 */
[----:B------:R2:W-:Y:S04]  /*03a0*/  STG.E desc[UR12][R8.64+-0x8], R15 ;  /* 0xfffff80f08007986 */ /* 0x0005e8000c10190c */
[----:B------:R-:W4:Y:S04]  /*03b0*/  LDG.E R10, desc[UR12][R4.64+-0x4] ;  /* 0xfffffc0c040a7981 */ /* 0x000f28000c1e1900 */
[----:B---3--:R-:W4:Y:S02]  /*03c0*/  LDG.E R17, desc[UR12][R6.64+-0x4] ;  /* 0xfffffc0c06117981 */ /* 0x008f24000c1e1900 */
[----:B----4-:R-:W-:-:S05]  /*03d0*/  FADD R17, R10, R17 ;  /* 0x000000110a117221 */ /* 0x010fca0000000000 */
        /* <DEDUP_REMOVED lines=26> */
[----:B--2---:R-:W4:Y:S01]  /*0580*/  LDG.E R15, desc[UR12][R6.64+0x18] ;  /* 0x0000180c060f7981 */ /* 0x004f22000c1e1900 */
[----:B------:R-:W-:Y:S01]  /*0590*/  IADD3 R3, PT, PT, R3, 0x10, RZ ;  /* 0x0000001003037810 */ /* 0x000fe20007ffe0ff */
[----:B----4-:R-:W-:-:S05]  /*05a0*/  FADD R15, R10, R15 ;  /* 0x0000000f0a0f7221 */ /* 0x010fca0000000000 */
[----:B------:R2:W-:Y:S04]  /*05b0*/  STG.E desc[UR12][R8.64+0x18], R15 ;  /* 0x0000180f08007986 */ /* 0x0005e8000c10190c */
[----:B------:R4:W5:Y:S04]  /*05c0*/  LDG.E R10, desc[UR12][R4.64+0x1c] ;  /* 0x00001c0c040a7981 */ /* 0x000968000c1e1900 */
[----:B---3--:R-:W5:Y:S01]  /*05d0*/  LDG.E R17, desc[UR12][R6.64+0x1c] ;  /* 0x00001c0c06117981 */ /* 0x008f62000c1e1900 */
[----:B------:R-:W-:Y:S02]  /*05e0*/  ISETP.NE.AND P1, PT, R3, RZ, PT ;  /* 0x000000ff0300720c */ /* 0x000fe40003f25270 */
[----:B0-----:R-:W-:-:S02]  /*05f0*/  IADD3 R11, P3, PT, R6, 0x40, RZ ;  /* 0x00000040060b7810 */ /* 0x001fc40007f7e0ff */
[----:B------:R-:W-:-:S03]  /*0600*/  IADD3 R16, P2, PT, R4, 0x40, RZ ;  /* 0x0000004004107810 */ /* 0x000fc60007f5e0ff */
[----:B------:R-:W-:Y:S01]  /*0610*/  IMAD.X R14, RZ, RZ, R7, P3 ;  /* 0x000000ffff0e7224 */ /* 0x000fe200018e0607 */
[----:B----4-:R-:W-:Y:S01]  /*0620*/  IADD3.X R5, PT, PT, RZ, R5, RZ, P2, !PT ;  /* 0x00000005ff057210 */ /* 0x010fe200017fe4ff */
[----:B-----5:R-:W-:Y:S01]  /*0630*/  FADD R17, R10, R17 ;  /* 0x000000110a117221 */ /* 0x020fe20000000000 */
[----:B------:R-:W-:-:S04]  /*0640*/  IADD3 R10, P4, PT, R8, 0x40, RZ ;  /* 0x00000040080a7810 */ /* 0x000fc80007f9e0ff */
[----:B------:R2:W-:Y:S01]  /*0650*/  STG.E desc[UR12][R8.64+0x1c], R17 ;  /* 0x00001c1108007986 */ /* 0x0005e2000c10190c */
[----:B-1----:R-:W-:Y:S01]  /*0660*/  IADD3.X R13, PT, PT, RZ, R9, RZ, P4, !PT ;  /* 0x00000009ff0d7210 */ /* 0x002fe200027fe4ff */
[----:B------:R-:W-:Y:S07]  /*0670*/  @P1 BRA `(.L_x_9) ;  /* 0xfffffff800c81947 */ /* 0x000fee000383ffff */
.L_x_8:
[----:B0-----:R-:W-:Y:S05]  /*0680*/  @!P0 EXIT ;  /* 0x000000000000894d */ /* 0x001fea0003800000 */
[----:B------:R-:W-:Y:S02]  /*0690*/  ISETP.GE.U32.AND P0, PT, R12, 0x8, PT ;  /* 0x000000080c00780c */ /* 0x000fe40003f06070 */
[----:B------:R-:W-:-:S04]  /*06a0*/  LOP3.LUT R14, R2, 0x7, RZ, 0xc0, !PT ;  /* 0x00000007020e7812 */ /* 0x000fc800078ec0ff */
[----:B------:R-:W-:-:S07]  /*06b0*/  ISETP.NE.AND P1, PT, R14, RZ, PT ;  /* 0x000000ff0e00720c */ /* 0x000fce0003f25270 */
[----:B------:R-:W-:Y:S06]  /*06c0*/  @!P0 BRA `(.L_x_10) ;  /* 0x00000000009c8947 */ /* 0x000fec0003800000 */
[----:B------:R-:W0:Y:S08]  /*06d0*/  LDC.64 R4, c[0x0][0x380] ;  /* 0x0000e000ff047b82 */ /* 0x000e300000000a00 */
[----:B------:R-:W1:Y:S08]  /*06e0*/  LDC.64 R6, c[0x0][0x388] ;  /* 0x0000e200ff067b82 */ /* 0x000e700000000a00 */
[----:B--2---:R-:W2:Y:S01]  /*06f0*/  LDC.64 R8, c[0x0][0x390] ;  /* 0x0000e400ff087b82 */ /* 0x004ea20000000a00 */
[----:B0-----:R-:W-:-:S05]  /*0700*/  IMAD.WIDE.U32 R4, R0, 0x4, R4 ;  /* 0x0000000400047825 */ /* 0x001fca00078e0004 */
[----:B------:R-:W3:Y:S01]  /*0710*/  LDG.E R3, desc[UR12][R4.64] ;  /* 0x0000000c04037981 */ /* 0x000ee2000c1e1900 */
[----:B-1----:R-:W-:-:S05]  /*0720*/  IMAD.WIDE.U32 R6, R0, 0x4, R6 ;  /* 0x0000000400067825 */ /* 0x002fca00078e0006 */
[----:B------:R-:W3:Y:S01]  /*0730*/  LDG.E R10, desc[UR12][R6.64] ;  /* 0x0000000c060a7981 */ /* 0x000ee2000c1e1900 */
[----:B--2---:R-:W-:-:S04]  /*0740*/  IMAD.WIDE.U32 R8, R0, 0x4, R8 ;  /* 0x0000000400087825 */ /* 0x004fc800078e0008 */
[----:B---3--:R-:W-:-:S05]  /*0750*/  FADD R3, R3, R10 ;  /* 0x0000000a03037221 */ /* 0x008fca0000000000 */
        /* <DEDUP_REMOVED lines=13> */
[----:B0-----:R-:W4:Y:S04]  /*0830*/  LDG.E R3, desc[UR12][R4.64+0x10] ;  /* 0x0000100c04037981 */ /* 0x001f28000c1e1900 */
[----:B------:R-:W4:Y:S02]  /*0840*/  LDG.E R10, desc[UR12][R6.64+0x10] ;  /* 0x0000100c060a7981 */ /* 0x000f24000c1e1900 */
        /* <DEDUP_REMOVED lines=10> */
[----:B------:R-:W2:Y:S04]  /*08f0*/  LDG.E R10, desc[UR12][R4.64+0x1c] ;  /* 0x00001c0c040a7981 */ /* 0x000ea8000c1e1900 */
[----:B---3--:R-:W2:Y:S01]  /*0900*/  LDG.E R15, desc[UR12][R6.64+0x1c] ;  /* 0x00001c0c060f7981 */ /* 0x008ea2000c1e1900 */
[----:B------:R-:W-:Y:S01]  /*0910*/  IADD3 R0, PT, PT, R0, 0x8, RZ ;  /* 0x0000000800007810 */ /* 0x000fe20007ffe0ff */
[----:B--2---:R-:W-:-:S05]  /*0920*/  FADD R15, R10, R15 ;  /* 0x0000000f0a0f7221 */ /* 0x004fca0000000000 */
[----:B------:R0:W-:Y:S02]  /*0930*/  STG.E desc[UR12][R8.64+0x1c], R15 ;  /* 0x00001c0f08007986 */ /* 0x0001e4000c10190c */
.L_x_10:
[----:B------:R-:W-:Y:S05]  /*0940*/  @!P1 EXIT ;  /* 0x000000000000994d */ /* 0x000fea0003800000 */
[----:B------:R-:W-:Y:S02]  /*0950*/  ISETP.GE.U32.AND P0, PT, R14, 0x4, PT ;  /* 0x000000040e00780c */ /* 0x000fe40003f06070 */
[----:B------:R-:W-:-:S04]  /*0960*/  LOP3.LUT R2, R2, 0x3, RZ, 0xc0, !PT ;  /* 0x0000000302027812 */ /* 0x000fc800078ec0ff */
[----:B------:R-:W-:-:S07]  /*0970*/  ISETP.NE.AND P1, PT, R2, RZ, PT ;  /* 0x000000ff0200720c */ /* 0x000fce0003f25270 */
[----:B------:R-:W-:Y:S06]  /*0980*/  @!P0 BRA `(.L_x_11) ;  /* 0x00000000005c8947 */ /* 0x000fec0003800000 */
[----:B------:R-:W1:Y:S08]  /*0990*/  LDC.64 R4, c[0x0][0x380] ;  /* 0x0000e000ff047b82 */ /* 0x000e700000000a00 */
[----:B------:R-:W3:Y:S08]  /*09a0*/  LDC.64 R6, c[0x0][0x388] ;  /* 0x0000e200ff067b82 */ /* 0x000ef00000000a00 */
[----:B0-2---:R-:W0:Y:S01]  /*09b0*/  LDC.64 R8, c[0x0][0x390] ;  /* 0x0000e400ff087b82 */ /* 0x005e220000000a00 */
[----:B-1----:R-:W-:-:S05]  /*09c0*/  IMAD.WIDE.U32 R4, R0, 0x4, R4 ;  /* 0x0000000400047825 */ /* 0x002fca00078e0004 */
[----:B------:R-:W2:Y:S01]  /*09d0*/  LDG.E R3, desc[UR12][R4.64] ;  /* 0x0000000c04037981 */ /* 0x000ea2000c1e1900 */
[----:B---3--:R-:W-:-:S05]  /*09e0*/  IMAD.WIDE.U32 R6, R0, 0x4, R6 ;  /* 0x0000000400067825 */ /* 0x008fca00078e0006 */
[----:B------:R-:W2:Y:S01]  /*09f0*/  LDG.E R10, desc[UR12][R6.64] ;  /* 0x0000000c060a7981 */ /* 0x000ea2000c1e1900 */
[----:B0-----:R-:W-:-:S04]  /*0a00*/  IMAD.WIDE.U32 R8, R0, 0x4, R8 ;  /* 0x0000000400087825 */ /* 0x001fc800078e0008 */
[----:B--2---:R-:W-:-:S05]  /*0a10*/  FADD R3, R3, R10 ;  /* 0x0000000a03037221 */ /* 0x004fca0000000000 */
        /* <DEDUP_REMOVED lines=9> */
[----:B------:R-:W2:Y:S04]  /*0ab0*/  LDG.E R10, desc[UR12][R4.64+0xc] ;  /* 0x00000c0c040a7981 */ /* 0x000ea8000c1e1900 */
[----:B------:R-:W2:Y:S01]  /*0ac0*/  LDG.E R15, desc[UR12][R6.64+0xc] ;  /* 0x00000c0c060f7981 */ /* 0x000ea2000c1e1900 */
[----:B------:R-:W-:Y:S01]  /*0ad0*/  IADD3 R0, PT, PT, R0, 0x4, RZ ;  /* 0x0000000400007810 */ /* 0x000fe20007ffe0ff */
[----:B--2---:R-:W-:-:S05]  /*0ae0*/  FADD R15, R10, R15 ;  /* 0x0000000f0a0f7221 */ /* 0x004fca0000000000 */
[----:B------:R1:W-:Y:S02]  /*0af0*/  STG.E desc[UR12][R8.64+0xc], R15 ;  /* 0x00000c0f08007986 */ /* 0x0003e4000c10190c */
.L_x_11:
[----:B------:R-:W-:Y:S05]  /*0b00*/  @!P1 EXIT ;  /* 0x000000000000994d */ /* 0x000fea0003800000 */
[----:B------:R-:W3:Y:S08]  /*0b10*/  LDC.64 R4, c[0x0][0x390] ;  /* 0x0000e400ff047b82 */ /* 0x000ef00000000a00 */
[----:B------:R-:W4:Y:S08]  /*0b20*/  LDC.64 R6, c[0x0][0x388] ;  /* 0x0000e200ff067b82 */ /* 0x000f300000000a00 */
[----:B012---:R-:W0:Y:S01]  /*0b30*/  LDC.64 R8, c[0x0][0x380] ;  /* 0x0000e000ff087b82 */ /* 0x007e220000000a00 */
[----:B---3--:R-:W-:-:S04]  /*0b40*/  IMAD.WIDE.U32 R4, R0, 0x4, R4 ;  /* 0x0000000400047825 */ /* 0x008fc800078e0004 */
[----:B------:R-:W-:Y:S01]  /*0b50*/  IMAD.MOV.U32 R10, RZ, RZ, R4 ;  /* 0x000000ffff0a7224 */ /* 0x000fe200078e0004 */
[----:B------:R-:W-:Y:S01]  /*0b60*/  MOV R13, R5 ;  /* 0x00000005000d7202 */ /* 0x000fe20000000f00 */
[----:B----4-:R-:W-:-:S05]  /*0b70*/  IMAD.WIDE.U32 R6, R0, 0x4, R6 ;  /* 0x0000000400067825 */ /* 0x010fca00078e0006 */
[----:B------:R-:W-:Y:S01]  /*0b80*/  MOV R11, R7 ;  /* 0x00000007000b7202 */ /* 0x000fe20000000f00 */
[----:B0-----:R-:W-:Y:S01]  /*0b90*/  IMAD.WIDE.U32 R8, R0, 0x4, R8 ;  /* 0x0000000400087825 */ /* 0x001fe200078e0008 */
[----:B------:R-:W-:-:S07]  /*0ba0*/  IADD3 R0, PT, PT, -R2, RZ, RZ ;  /* 0x000000ff02007210 */ /* 0x000fce0007ffe1ff */
.L_x_12:
[----:B0-----:R-:W-:Y:S01]  /*0bb0*/  IMAD.MOV.U32 R2, RZ, RZ, R8 ;  /* 0x000000ffff027224 */ /* 0x001fe200078e0008 */
[----:B------:R-:W-:Y:S02]  /*0bc0*/  MOV R5, R11 ;  /* 0x0000000b00057202 */ /* 0x000fe40000000f00 */
[----:B------:R-:W-:Y:S02]  /*0bd0*/  MOV R3, R9 ;  /* 0x0000000900037202 */ /* 0x000fe40000000f00 */
[----:B------:R-:W-:-:S03]  /*0be0*/  MOV R4, R6 ;  /* 0x0000000600047202 */ /* 0x000fc60000000f00 */
[----:B------:R0:W2:Y:S04]  /*0bf0*/  LDG.E R2, desc[UR12][R2.64] ;  /* 0x0000000c02027981 */ /* 0x0000a8000c1e1900 */
[----:B------:R-:W2:Y:S01]  /*0c00*/  LDG.E R5, desc[UR12][R4.64] ;  /* 0x0000000c04057981 */ /* 0x000ea2000c1e1900 */
[----:B------:R-:W-:Y:S02]  /*0c10*/  IADD3 R0, PT, PT, R0, 0x1, RZ ;  /* 0x0000000100007810 */ /* 0x000fe40007ffe0ff */
[----:B------:R-:W-:Y:S02]  /*0c20*/  IADD3 R6, P2, PT, R6, 0x4, RZ ;  /* 0x0000000406067810 */ /* 0x000fe40007f5e0ff */
[----:B------:R-:W-:Y:S01]  /*0c30*/  ISETP.NE.AND P0, PT, R0, RZ, PT ;  /* 0x000000ff0000720c */ /* 0x000fe20003f05270 */
[----:B0-----:R-:W-:Y:S01]  /*0c40*/  IMAD.MOV.U32 R3, RZ, RZ, R13 ;  /* 0x000000ffff037224 */ /* 0x001fe200078e000d */
[----:B------:R-:W-:-:S02]  /*0c50*/  IADD3 R8, P3, PT, R8, 0x4, RZ ;  /* 0x0000000408087810 */ /* 0x000fc40007f7e0ff */
[----:B------:R-:W-:Y:S02]  /*0c60*/  IADD3.X R11, PT, PT, RZ, R11, RZ, P2, !PT ;  /* 0x0000000bff0b7210 */ /* 0x000fe400017fe4ff */
[----:B------:R-:W-:Y:S01]  /*0c70*/  IADD3.X R9, PT, PT, RZ, R9, RZ, P3, !PT ;  /* 0x00000009ff097210 */ /* 0x000fe20001ffe4ff */
[----:B--2---:R-:W-:Y:S01]  /*0c80*/  FADD R7, R2, R5 ;  /* 0x0000000502077221 */ /* 0x004fe20000000000 */
[----:B------:R-:W-:Y:S02]  /*0c90*/  MOV R2, R10 ;  /* 0x0000000a00027202 */ /* 0x000fe40000000f00 */
[----:B------:R-:W-:-:S03]  /*0ca0*/  IADD3 R10, P1, PT, R10, 0x4, RZ ;  /* 0x000000040a0a7810 */ /* 0x000fc60007f3e0ff */
[----:B------:R0:W-:Y:S01]  /*0cb0*/  STG.E desc[UR12][R2.64], R7 ;  /* 0x0000000702007986 */ /* 0x0001e2000c10190c */
[----:B------:R-:W-:Y:S01]  /*0cc0*/  IADD3.X R13, PT, PT, RZ, R13, RZ, P1, !PT ;  /* 0x0000000dff0d7210 */ /* 0x000fe20000ffe4ff */
[----:B------:R-:W-:Y:S08]  /*0cd0*/  @P0 BRA `(.L_x_12) ;  /* 0xfffffffc00b40947 */ /* 0x000ff0000383ffff */
[----:B------:R-:W-:Y:S05]  /*0ce0*/  EXIT ;  /* 0x000000000000794d */ /* 0x000fea0003800000 */
.L_x_13:
        /* <DEDUP_REMOVED lines=9> */
.L_x_16:


//--------------------- .nv.shared.reserved.0     --------------------------
	.section	.nv.shared.reserved.0,"aw",@nobits
	.weak		__nv_reservedSMEM_offset_0_alias
	.size		__nv_reservedSMEM_offset_0_alias, 0, 64
	.other		__nv_reservedSMEM_offset_0_alias,@"STO_CUDA_RESERVED_SHARED STV_DEFAULT"
__nv_reservedSMEM_offset_0_alias:
	.zero		0
	.zero		64


//--------------------- .nv.constant0._Z9vectorAddPKfS0_Pfi --------------------------
	.section	.nv.constant0._Z9vectorAddPKfS0_Pfi,"a",@progbits
	.sectionflags	@""
	.align	4
.nv.constant0._Z9vectorAddPKfS0_Pfi:
	.zero		924


//--------------------- .nv.constant0._Z17vectorAddOneBlockPKfS0_Pfi --------------------------
	.section	.nv.constant0._Z17vectorAddOneBlockPKfS0_Pfi,"a",@progbits
	.sectionflags	@""
	.align	4
.nv.constant0._Z17vectorAddOneBlockPKfS0_Pfi:
	.zero		924


//--------------------- .nv.constant0._Z18vectorAddOneThreadPKfS0_Pfi --------------------------
	.section	.nv.constant0._Z18vectorAddOneThreadPKfS0_Pfi,"a",@progbits
	.sectionflags	@""
	.align	4
.nv.constant0._Z18vectorAddOneThreadPKfS0_Pfi:
	.zero		924


//--------------------- SYMBOLS --------------------------

	.type		.nv.reservedSmem.offset0,@object
	.size		.nv.reservedSmem.offset0,0x4
